	.target	sm_90a

	.elftype	@"ET_EXEC"


//--------------------- .note.nv.tkinfo           --------------------------
	.section	.note.nv.tkinfo,"",@"SHT_NOTE"
	.sectionflags	@"SHF_NOTE_NV_TKINFO"
	.tkinfo
        /*0018*/ 	.word	0x00000002
        /*0030*/ 	.string	""
        /*0030*/ 	.string	"ptxas"
        /*0030*/ 	.string	"Cuda compilation tools, release 13.0, V13.0.88"
        /*0030*/ 	.string	"Build cuda_13.0.r13.0/compiler.36424714_0"
        /*0030*/ 	.string	"-arch sm_90a -m 64 "



//--------------------- .note.nv.cuinfo           --------------------------
	.section	.note.nv.cuinfo,"",@"SHT_NOTE"
	.sectionflags	@"SHF_NOTE_NV_CUINFO"
        /*0018*/ 	.short	0x0002
        /*001a*/ 	.short	0x005a
        /*001c*/ 	.short	0x0082
	.zero		2


//--------------------- .nv.info                  --------------------------
	.section	.nv.info,"",@"SHT_CUDA_INFO"
	.align	4


	//----- nvinfo : EIATTR_REGCOUNT
	.align		4
        /*0000*/ 	.byte	0x04, 0x2f
        /*0002*/ 	.short	(.L_15 - .L_14)
	.align		4
.L_14:
        /*0004*/ 	.word	index@(_ZN7cutlass13device_kernelINS_4gemm6kernel13GemmUniversalIN4cute5tupleIJiiiiEEENS1_10collective13CollectiveMmaINS1_34MainloopSm90TmaGmmaWarpSpecializedILi75ENS5_IJNS4_1CILi2EEENSA_ILi1EEESC_EEENS1_32KernelTmaWarpSpecializedPingpongEEENS5_IJNSA_ILi64EEENSA_ILi32EEESH_EEEaNS5_IJlSC_lEEEaSJ_NS4_8TiledMMAINS4_8MMA_AtomIJNS4_4SM904GMMA26MMA_64x32x32_S32S8S8_SS_TNEEEENS4_6LayoutINS5_IJSC_SC_SC_EEENS5_IJNSA_ILi0EEESS_SS_EEEEENS5_IJNS4_10UnderscoreESV_SV_EEEEENS4_13SM90_TMA_LOADENS4_14ComposedLayoutINS4_7SwizzleILi1ELi4ELi3EEENS4_18smem_ptr_flag_bitsILi8EEENSQ_INS5_IJNSA_ILi8EEESH_EEENS5_IJSH_SC_EEEEEEEvNS4_8identityENS4_23SM90_TMA_LOAD_MULTICASTES18_vS19_EENS_8epilogue10collective6detail29Sm90TmaWarpSpecializedAdapterINS1D_15DefaultEpilogueIaSJ_SJ_NS1C_6thread17LinearCombinationIaLi1EiiLNS1H_9ScaleType4KindE0ELNS_15FloatRoundStyleE2EaEENS1_15EpilogueDefaultEEEEEvvEEEEvNT_6ParamsE)
        /*0008*/ 	.word	0x000000a8


	//----- nvinfo : EIATTR_FRAME_SIZE
	.align		4
.L_15:
        /*000c*/ 	.byte	0x04, 0x11
        /*000e*/ 	.short	(.L_17 - .L_16)
	.align		4
.L_16:
        /*0010*/ 	.word	index@(_ZN7cutlass13device_kernelINS_4gemm6kernel13GemmUniversalIN4cute5tupleIJiiiiEEENS1_10collective13CollectiveMmaINS1_34MainloopSm90TmaGmmaWarpSpecializedILi75ENS5_IJNS4_1CILi2EEENSA_ILi1EEESC_EEENS1_32KernelTmaWarpSpecializedPingpongEEENS5_IJNSA_ILi64EEENSA_ILi32EEESH_EEEaNS5_IJlSC_lEEEaSJ_NS4_8TiledMMAINS4_8MMA_AtomIJNS4_4SM904GMMA26MMA_64x32x32_S32S8S8_SS_TNEEEENS4_6LayoutINS5_IJSC_SC_SC_EEENS5_IJNSA_ILi0EEESS_SS_EEEEENS5_IJNS4_10UnderscoreESV_SV_EEEEENS4_13SM90_TMA_LOADENS4_14ComposedLayoutINS4_7SwizzleILi1ELi4ELi3EEENS4_18smem_ptr_flag_bitsILi8EEENSQ_INS5_IJNSA_ILi8EEESH_EEENS5_IJSH_SC_EEEEEEEvNS4_8identityENS4_23SM90_TMA_LOAD_MULTICASTES18_vS19_EENS_8epilogue10collective6detail29Sm90TmaWarpSpecializedAdapterINS1D_15DefaultEpilogueIaSJ_SJ_NS1C_6thread17LinearCombinationIaLi1EiiLNS1H_9ScaleType4KindE0ELNS_15FloatRoundStyleE2EaEENS1_15EpilogueDefaultEEEEEvvEEEEvNT_6ParamsE)
        /*0014*/ 	.word	0x00000008


	//----- nvinfo : EIATTR_MIN_STACK_SIZE
	.align		4
.L_17:
        /*0018*/ 	.byte	0x04, 0x12
        /*001a*/ 	.short	(.L_19 - .L_18)
	.align		4
.L_18:
        /*001c*/ 	.word	index@(_ZN7cutlass13device_kernelINS_4gemm6kernel13GemmUniversalIN4cute5tupleIJiiiiEEENS1_10collective13CollectiveMmaINS1_34MainloopSm90TmaGmmaWarpSpecializedILi75ENS5_IJNS4_1CILi2EEENSA_ILi1EEESC_EEENS1_32KernelTmaWarpSpecializedPingpongEEENS5_IJNSA_ILi64EEENSA_ILi32EEESH_EEEaNS5_IJlSC_lEEEaSJ_NS4_8TiledMMAINS4_8MMA_AtomIJNS4_4SM904GMMA26MMA_64x32x32_S32S8S8_SS_TNEEEENS4_6LayoutINS5_IJSC_SC_SC_EEENS5_IJNSA_ILi0EEESS_SS_EEEEENS5_IJNS4_10UnderscoreESV_SV_EEEEENS4_13SM90_TMA_LOADENS4_14ComposedLayoutINS4_7SwizzleILi1ELi4ELi3EEENS4_18smem_ptr_flag_bitsILi8EEENSQ_INS5_IJNSA_ILi8EEESH_EEENS5_IJSH_SC_EEEEEEEvNS4_8identityENS4_23SM90_TMA_LOAD_MULTICASTES18_vS19_EENS_8epilogue10collective6detail29Sm90TmaWarpSpecializedAdapterINS1D_15DefaultEpilogueIaSJ_SJ_NS1C_6thread17LinearCombinationIaLi1EiiLNS1H_9ScaleType4KindE0ELNS_15FloatRoundStyleE2EaEENS1_15EpilogueDefaultEEEEEvvEEEEvNT_6ParamsE)
        /*0020*/ 	.word	0x00000008
.L_19:


//--------------------- .nv.compat                --------------------------
	.section	.nv.compat,"",@"SHT_CUDA_COMPAT_INFO"
	.align	4
        /*0000*/ 	.byte	0x02, 0x09, 0x01, 0x00, 0x02, 0x02, 0x04, 0x00, 0x02, 0x05, 0x05, 0x00, 0x03, 0x07, 0x01, 0x01
        /*0010*/ 	.byte	0x02, 0x03, 0x01, 0x00, 0x02, 0x06, 0x01, 0x00, 0x04, 0x0b, 0x08, 0x00, 0x00, 0x00, 0x00, 0x00
        /*0020*/ 	.byte	0x00, 0x00, 0x00, 0x00


//--------------------- .nv.info._ZN7cutlass13device_kernelINS_4gemm6kernel13GemmUniversalIN4cute5tupleIJiiiiEEENS1_10collective13CollectiveMmaINS1_34MainloopSm90TmaGmmaWarpSpecializedILi75ENS5_IJNS4_1CILi2EEENSA_ILi1EEESC_EEENS1_32KernelTmaWarpSpecializedPingpongEEENS5_IJNSA_ILi64EEENSA_ILi32EEESH_EEEaNS5_IJlSC_lEEEaSJ_NS4_8TiledMMAINS4_8MMA_AtomIJNS4_4SM904GMMA26MMA_64x32x32_S32S8S8_SS_TNEEEENS4_6LayoutINS5_IJSC_SC_SC_EEENS5_IJNSA_ILi0EEESS_SS_EEEEENS5_IJNS4_10UnderscoreESV_SV_EEEEENS4_13SM90_TMA_LOADENS4_14ComposedLayoutINS4_7SwizzleILi1ELi4ELi3EEENS4_18smem_ptr_flag_bitsILi8EEENSQ_INS5_IJNSA_ILi8EEESH_EEENS5_IJSH_SC_EEEEEEEvNS4_8identityENS4_23SM90_TMA_LOAD_MULTICASTES18_vS19_EENS_8epilogue10collective6detail29Sm90TmaWarpSpecializedAdapterINS1D_15DefaultEpilogueIaSJ_SJ_NS1C_6thread17LinearCombinationIaLi1EiiLNS1H_9ScaleType4KindE0ELNS_15FloatRoundStyleE2EaEENS1_15EpilogueDefaultEEEEEvvEEEEvNT_6ParamsE --------------------------
	.section	.nv.info._ZN7cutlass13device_kernelINS_4gemm6kernel13GemmUniversalIN4cute5tupleIJiiiiEEENS1_10collective13CollectiveMmaINS1_34MainloopSm90TmaGmmaWarpSpecializedILi75ENS5_IJNS4_1CILi2EEENSA_ILi1EEESC_EEENS1_32KernelTmaWarpSpecializedPingpongEEENS5_IJNSA_ILi64EEENSA_ILi32EEESH_EEEaNS5_IJlSC_lEEEaSJ_NS4_8TiledMMAINS4_8MMA_AtomIJNS4_4SM904GMMA26MMA_64x32x32_S32S8S8_SS_TNEEEENS4_6LayoutINS5_IJSC_SC_SC_EEENS5_IJNSA_ILi0EEESS_SS_EEEEENS5_IJNS4_10UnderscoreESV_SV_EEEEENS4_13SM90_TMA_LOADENS4_14ComposedLayoutINS4_7SwizzleILi1ELi4ELi3EEENS4_18smem_ptr_flag_bitsILi8EEENSQ_INS5_IJNSA_ILi8EEESH_EEENS5_IJSH_SC_EEEEEEEvNS4_8identityENS4_23SM90_TMA_LOAD_MULTICASTES18_vS19_EENS_8epilogue10collective6detail29Sm90TmaWarpSpecializedAdapterINS1D_15DefaultEpilogueIaSJ_SJ_NS1C_6thread17LinearCombinationIaLi1EiiLNS1H_9ScaleType4KindE0ELNS_15FloatRoundStyleE2EaEENS1_15EpilogueDefaultEEEEEvvEEEEvNT_6ParamsE,"",@"SHT_CUDA_INFO"
	.sectionflags	@""
	.align	4


	//----- nvinfo : EIATTR_CUDA_API_VERSION
	.align		4
        /*0000*/ 	.byte	0x04, 0x37
        /*0002*/ 	.short	(.L_21 - .L_20)
.L_20:
        /*0004*/ 	.word	0x00000082


	//----- nvinfo : EIATTR_KPARAM_INFO
	.align		4
.L_21:
        /*0008*/ 	.byte	0x04, 0x17
        /*000a*/ 	.short	(.L_23 - .L_22)
.L_22:
        /*000c*/ 	.word	0x00000000
        /*0010*/ 	.short	0x0000
        /*0012*/ 	.short	0x0070
        /*0014*/ 	.byte	0x00, 0xf0, 0x01, 0x10


	//----- nvinfo : EIATTR_SPARSE_MMA_MASK
	.align		4
.L_23:
        /*0018*/ 	.byte	0x03, 0x50
        /*001a*/ 	.short	0x0000


	//----- nvinfo : EIATTR_MAXREG_COUNT
	.align		4
        /*001c*/ 	.byte	0x03, 0x1b
        /*001e*/ 	.short	0x00a8


	//----- nvinfo : EIATTR_NUM_BARRIERS
	.align		4
        /*0020*/ 	.byte	0x02, 0x4c
        /*0022*/ 	.byte	0x01
	.zero		1


	//----- nvinfo : EIATTR_EXTERNS
	.align		4
        /*0024*/ 	.byte	0x04, 0x0f
        /*0026*/ 	.short	(.L_25 - .L_24)


	//   ....[0]....
	.align		4
.L_24:
        /*0028*/ 	.word	index@(__assertfail)


	//----- nvinfo : EIATTR_ANNOTATIONS
	.align		4
.L_25:
        /*002c*/ 	.byte	0x04, 0x55
        /*002e*/ 	.short	(.L_27 - .L_26)


	//   ....[0]....
.L_26:
        /*0030*/ 	.word	0x00000001
        /*0034*/ 	.byte	0xb0, 0x16, 0x00, 0x00, 0x01, 0x00, 0x00, 0x00, 0xd0, 0x37, 0x00, 0x00, 0x01, 0x00, 0x00, 0x00
        /*0044*/ 	.byte	0x50, 0x44, 0x00, 0x00


	//----- nvinfo : EIATTR_MERCURY_ISA_VERSION
	.align		4
.L_27:
        /*0048*/ 	.byte	0x03, 0x5f
        /*004a*/ 	.short	0x0101


	//----- nvinfo : EIATTR_INT_WARP_WIDE_INSTR_OFFSETS
	.align		4
        /*004c*/ 	.byte	0x04, 0x31
        /*004e*/ 	.short	(.L_29 - .L_28)


	//   ....[0]....
.L_28:
        /*0050*/ 	.word	0x00000e40


	//   ....[1]....
        /*0054*/ 	.word	0x00000e70


	//   ....[2]....
        /*0058*/ 	.word	0x00000eb0


	//   ....[3]....
        /*005c*/ 	.word	0x00000fe0


	//   ....[4]....
        /*0060*/ 	.word	0x00000ff0


	//   ....[5]....
        /*0064*/ 	.word	0x00001000


	//   ....[6]....
        /*0068*/ 	.word	0x000010a0


	//   ....[7]....
        /*006c*/ 	.word	0x000010e0


	//   ....[8]....
        /*0070*/ 	.word	0x00002640


	//----- nvinfo : EIATTR_COOP_GROUP_MASK_REGIDS
	.align		4
.L_29:
        /*0074*/ 	.byte	0x04, 0x29
        /*0076*/ 	.short	(.L_31 - .L_30)


	//   ....[0]....
.L_30:
        /*0078*/ 	.word	0xffffffff


	//   ....[1]....
        /*007c*/ 	.word	0xffffffff


	//   ....[2]....
        /*0080*/ 	.word	0xffffffff


	//   ....[3]....
        /*0084*/ 	.word	0xffffffff


	//   ....[4]....
        /*0088*/ 	.word	0xffffffff


	//   ....[5]....
        /*008c*/ 	.word	0xffffffff


	//   ....[6]....
        /*0090*/ 	.word	0xffffffff


	//----- nvinfo : EIATTR_COOP_GROUP_INSTR_OFFSETS
	.align		4
.L_31:
        /*0094*/ 	.byte	0x04, 0x28
        /*0096*/ 	.short	(.L_33 - .L_32)


	//   ....[0]....
.L_32:
        /*0098*/ 	.word	0x00000070


	//   ....[1]....
        /*009c*/ 	.word	0x00000080


	//   ....[2]....
        /*00a0*/ 	.word	0x00000140


	//   ....[3]....
        /*00a4*/ 	.word	0x00000c00


	//   ....[4]....
        /*00a8*/ 	.word	0x00000c40


	//   ....[5]....
        /*00ac*/ 	.word	0x00001020


	//   ....[6]....
        /*00b0*/ 	.word	0x00001260


	//----- nvinfo : EIATTR_REG_RECONFIG
	.align		4
.L_33:
        /*00b4*/ 	.byte	0x01, 0x54
	.zero		2


	//----- nvinfo : EIATTR_SYSCALL_OFFSETS
	.align		4
        /*00b8*/ 	.byte	0x04, 0x46
        /*00ba*/ 	.short	(.L_35 - .L_34)


	//   ....[0]....
.L_34:
        /*00bc*/ 	.word	0x00002160


	//----- nvinfo : EIATTR_MBARRIER_INSTR_OFFSETS
	.align		4
.L_35:
        /*00c0*/ 	.byte	0x04, 0x39
        /*00c2*/ 	.short	(.L_37 - .L_36)


	//   ....[0]....
.L_36:
        /*00c4*/ 	.word	0x00000280
        /*00c8*/ 	.word	0x000000ff
        /*00cc*/ 	.word	0x00000000
        /*00d0*/ 	.short	0x0100
        /*00d2*/ 	.byte	0x08
	.zero		1


	//   ....[1]....
        /*00d4*/ 	.word	0x00000290
        /*00d8*/ 	.word	0x000000ff
        /*00dc*/ 	.word	0x00000258
        /*00e0*/ 	.short	0x0100
        /*00e2*/ 	.byte	0x08
	.zero		1


	//   ....[2]....
        /*00e4*/ 	.word	0x000002a0
        /*00e8*/ 	.word	0x000000ff
        /*00ec*/ 	.word	0x00000008
        /*00f0*/ 	.short	0x0100
        /*00f2*/ 	.byte	0x08
	.zero		1


	//   ....[3]....
        /*00f4*/ 	.word	0x000002b0
        /*00f8*/ 	.word	0x000000ff
        /*00fc*/ 	.word	0x00000260
        /*0100*/ 	.short	0x0100
        /*0102*/ 	.byte	0x08
	.zero		1


	//   ....[4]....
        /*0104*/ 	.word	0x000002c0
        /*0108*/ 	.word	0x000000ff
        /*010c*/ 	.word	0x00000010
        /*0110*/ 	.short	0x0100
        /*0112*/ 	.byte	0x08
	.zero		1


	//   ....[5]....
        /*0114*/ 	.word	0x000002d0
        /*0118*/ 	.word	0x000000ff
        /*011c*/ 	.word	0x00000268
        /*0120*/ 	.short	0x0100
        /*0122*/ 	.byte	0x08
	.zero		1


	//   ....[6]....
        /*0124*/ 	.word	0x000002e0
        /*0128*/ 	.word	0x000000ff
        /*012c*/ 	.word	0x00000018
        /*0130*/ 	.short	0x0100
        /*0132*/ 	.byte	0x08
	.zero		1


	//   ....[7]....
        /*0134*/ 	.word	0x000002f0
        /*0138*/ 	.word	0x000000ff
        /*013c*/ 	.word	0x00000270
        /*0140*/ 	.short	0x0100
        /*0142*/ 	.byte	0x08
	.zero		1


	//   ....[8]....
        /*0144*/ 	.word	0x00000300
        /*0148*/ 	.word	0x000000ff
        /*014c*/ 	.word	0x00000020
        /*0150*/ 	.short	0x0100
        /*0152*/ 	.byte	0x08
	.zero		1


	//   ....[9]....
        /*0154*/ 	.word	0x00000310
        /*0158*/ 	.word	0x000000ff
        /*015c*/ 	.word	0x00000278
        /*0160*/ 	.short	0x0100
        /*0162*/ 	.byte	0x08
	.zero		1


	//   ....[10]....
        /*0164*/ 	.word	0x00000320
        /*0168*/ 	.word	0x000000ff
        /*016c*/ 	.word	0x00000028
        /*0170*/ 	.short	0x0100
        /*0172*/ 	.byte	0x08
	.zero		1


	//   ....[11]....
        /*0174*/ 	.word	0x00000330
        /*0178*/ 	.word	0x000000ff
        /*017c*/ 	.word	0x00000280
        /*0180*/ 	.short	0x0100
        /*0182*/ 	.byte	0x08
	.zero		1


	//   ....[12]....
        /*0184*/ 	.word	0x00000340
        /*0188*/ 	.word	0x000000ff
        /*018c*/ 	.word	0x00000030
        /*0190*/ 	.short	0x0100
        /*0192*/ 	.byte	0x08
	.zero		1


	//   ....[13]....
        /*0194*/ 	.word	0x00000350
        /*0198*/ 	.word	0x000000ff
        /*019c*/ 	.word	0x00000288
        /*01a0*/ 	.short	0x0100
        /*01a2*/ 	.byte	0x08
	.zero		1


	//   ....[14]....
        /*01a4*/ 	.word	0x00000360
        /*01a8*/ 	.word	0x000000ff
        /*01ac*/ 	.word	0x00000038
        /*01b0*/ 	.short	0x0100
        /*01b2*/ 	.byte	0x08
	.zero		1


	//   ....[15]....
        /*01b4*/ 	.word	0x00000370
        /*01b8*/ 	.word	0x000000ff
        /*01bc*/ 	.word	0x00000290
        /*01c0*/ 	.short	0x0100
        /*01c2*/ 	.byte	0x08
	.zero		1


	//   ....[16]....
        /*01c4*/ 	.word	0x00000380
        /*01c8*/ 	.word	0x000000ff
        /*01cc*/ 	.word	0x00000040
        /*01d0*/ 	.short	0x0100
        /*01d2*/ 	.byte	0x08
	.zero		1


	//   ....[17]....
        /*01d4*/ 	.word	0x00000390
        /*01d8*/ 	.word	0x000000ff
        /*01dc*/ 	.word	0x00000298
        /*01e0*/ 	.short	0x0100
        /*01e2*/ 	.byte	0x08
	.zero		1


	//   ....[18]....
        /*01e4*/ 	.word	0x000003a0
        /*01e8*/ 	.word	0x000000ff
        /*01ec*/ 	.word	0x00000048
        /*01f0*/ 	.short	0x0100
        /*01f2*/ 	.byte	0x08
	.zero		1


	//   ....[19]....
        /*01f4*/ 	.word	0x000003b0
        /*01f8*/ 	.word	0x000000ff
        /*01fc*/ 	.word	0x000002a0
        /*0200*/ 	.short	0x0100
        /*0202*/ 	.byte	0x08
	.zero		1


	//   ....[20]....
        /*0204*/ 	.word	0x000003c0
        /*0208*/ 	.word	0x000000ff
        /*020c*/ 	.word	0x00000050
        /*0210*/ 	.short	0x0100
        /*0212*/ 	.byte	0x08
	.zero		1


	//   ....[21]....
        /*0214*/ 	.word	0x000003d0
        /*0218*/ 	.word	0x000000ff
        /*021c*/ 	.word	0x000002a8
        /*0220*/ 	.short	0x0100
        /*0222*/ 	.byte	0x08
	.zero		1


	//   ....[22]....
        /*0224*/ 	.word	0x000003e0
        /*0228*/ 	.word	0x000000ff
        /*022c*/ 	.word	0x00000058
        /*0230*/ 	.short	0x0100
        /*0232*/ 	.byte	0x08
	.zero		1


	//   ....[23]....
        /*0234*/ 	.word	0x000003f0
        /*0238*/ 	.word	0x000000ff
        /*023c*/ 	.word	0x000002b0
        /*0240*/ 	.short	0x0100
        /*0242*/ 	.byte	0x08
	.zero		1


	//   ....[24]....
        /*0244*/ 	.word	0x00000400
        /*0248*/ 	.word	0x000000ff
        /*024c*/ 	.word	0x00000060
        /*0250*/ 	.short	0x0100
        /*0252*/ 	.byte	0x08
	.zero		1


	//   ....[25]....
        /*0254*/ 	.word	0x00000410
        /*0258*/ 	.word	0x000000ff
        /*025c*/ 	.word	0x000002b8
        /*0260*/ 	.short	0x0100
        /*0262*/ 	.byte	0x08
	.zero		1


	//   ....[26]....
        /*0264*/ 	.word	0x00000420
        /*0268*/ 	.word	0x000000ff
        /*026c*/ 	.word	0x00000068
        /*0270*/ 	.short	0x0100
        /*0272*/ 	.byte	0x08
	.zero		1


	//   ....[27]....
        /*0274*/ 	.word	0x00000430
        /*0278*/ 	.word	0x000000ff
        /*027c*/ 	.word	0x000002c0
        /*0280*/ 	.short	0x0100
        /*0282*/ 	.byte	0x08
	.zero		1


	//   ....[28]....
        /*0284*/ 	.word	0x00000440
        /*0288*/ 	.word	0x000000ff
        /*028c*/ 	.word	0x00000070
        /*0290*/ 	.short	0x0100
        /*0292*/ 	.byte	0x08
	.zero		1


	//   ....[29]....
        /*0294*/ 	.word	0x00000450
        /*0298*/ 	.word	0x000000ff
        /*029c*/ 	.word	0x000002c8
        /*02a0*/ 	.short	0x0100
        /*02a2*/ 	.byte	0x08
	.zero		1


	//   ....[30]....
        /*02a4*/ 	.word	0x00000460
        /*02a8*/ 	.word	0x000000ff
        /*02ac*/ 	.word	0x00000078
        /*02b0*/ 	.short	0x0100
        /*02b2*/ 	.byte	0x08
	.zero		1


	//   ....[31]....
        /*02b4*/ 	.word	0x00000470
        /*02b8*/ 	.word	0x000000ff
        /*02bc*/ 	.word	0x000002d0
        /*02c0*/ 	.short	0x0100
        /*02c2*/ 	.byte	0x08
	.zero		1


	//   ....[32]....
        /*02c4*/ 	.word	0x00000480
        /*02c8*/ 	.word	0x000000ff
        /*02cc*/ 	.word	0x00000080
        /*02d0*/ 	.short	0x0100
        /*02d2*/ 	.byte	0x08
	.zero		1


	//   ....[33]....
        /*02d4*/ 	.word	0x00000490
        /*02d8*/ 	.word	0x000000ff
        /*02dc*/ 	.word	0x000002d8
        /*02e0*/ 	.short	0x0100
        /*02e2*/ 	.byte	0x08
	.zero		1


	//   ....[34]....
        /*02e4*/ 	.word	0x000004a0
        /*02e8*/ 	.word	0x000000ff
        /*02ec*/ 	.word	0x00000088
        /*02f0*/ 	.short	0x0100
        /*02f2*/ 	.byte	0x08
	.zero		1


	//   ....[35]....
        /*02f4*/ 	.word	0x000004b0
        /*02f8*/ 	.word	0x000000ff
        /*02fc*/ 	.word	0x000002e0
        /*0300*/ 	.short	0x0100
        /*0302*/ 	.byte	0x08
	.zero		1


	//   ....[36]....
        /*0304*/ 	.word	0x000004c0
        /*0308*/ 	.word	0x000000ff
        /*030c*/ 	.word	0x00000090
        /*0310*/ 	.short	0x0100
        /*0312*/ 	.byte	0x08
	.zero		1


	//   ....[37]....
        /*0314*/ 	.word	0x000004d0
        /*0318*/ 	.word	0x000000ff
        /*031c*/ 	.word	0x000002e8
        /*0320*/ 	.short	0x0100
        /*0322*/ 	.byte	0x08
	.zero		1


	//   ....[38]....
        /*0324*/ 	.word	0x000004e0
        /*0328*/ 	.word	0x000000ff
        /*032c*/ 	.word	0x00000098
        /*0330*/ 	.short	0x0100
        /*0332*/ 	.byte	0x08
	.zero		1


	//   ....[39]....
        /*0334*/ 	.word	0x000004f0
        /*0338*/ 	.word	0x000000ff
        /*033c*/ 	.word	0x000002f0
        /*0340*/ 	.short	0x0100
        /*0342*/ 	.byte	0x08
	.zero		1


	//   ....[40]....
        /*0344*/ 	.word	0x00000500
        /*0348*/ 	.word	0x000000ff
        /*034c*/ 	.word	0x000000a0
        /*0350*/ 	.short	0x0100
        /*0352*/ 	.byte	0x08
	.zero		1


	//   ....[41]....
        /*0354*/ 	.word	0x00000510
        /*0358*/ 	.word	0x000000ff
        /*035c*/ 	.word	0x000002f8
        /*0360*/ 	.short	0x0100
        /*0362*/ 	.byte	0x08
	.zero		1


	//   ....[42]....
        /*0364*/ 	.word	0x00000520
        /*0368*/ 	.word	0x000000ff
        /*036c*/ 	.word	0x000000a8
        /*0370*/ 	.short	0x0100
        /*0372*/ 	.byte	0x08
	.zero		1


	//   ....[43]....
        /*0374*/ 	.word	0x00000530
        /*0378*/ 	.word	0x000000ff
        /*037c*/ 	.word	0x00000300
        /*0380*/ 	.short	0x0100
        /*0382*/ 	.byte	0x08
	.zero		1


	//   ....[44]....
        /*0384*/ 	.word	0x00000540
        /*0388*/ 	.word	0x000000ff
        /*038c*/ 	.word	0x000000b0
        /*0390*/ 	.short	0x0100
        /*0392*/ 	.byte	0x08
	.zero		1


	//   ....[45]....
        /*0394*/ 	.word	0x00000550
        /*0398*/ 	.word	0x000000ff
        /*039c*/ 	.word	0x00000308
        /*03a0*/ 	.short	0x0100
        /*03a2*/ 	.byte	0x08
	.zero		1


	//   ....[46]....
        /*03a4*/ 	.word	0x00000560
        /*03a8*/ 	.word	0x000000ff
        /*03ac*/ 	.word	0x000000b8
        /*03b0*/ 	.short	0x0100
        /*03b2*/ 	.byte	0x08
	.zero		1


	//   ....[47]....
        /*03b4*/ 	.word	0x00000570
        /*03b8*/ 	.word	0x000000ff
        /*03bc*/ 	.word	0x00000310
        /*03c0*/ 	.short	0x0100
        /*03c2*/ 	.byte	0x08
	.zero		1


	//   ....[48]....
        /*03c4*/ 	.word	0x00000580
        /*03c8*/ 	.word	0x000000ff
        /*03cc*/ 	.word	0x000000c0
        /*03d0*/ 	.short	0x0100
        /*03d2*/ 	.byte	0x08
	.zero		1


	//   ....[49]....
        /*03d4*/ 	.word	0x00000590
        /*03d8*/ 	.word	0x000000ff
        /*03dc*/ 	.word	0x00000318
        /*03e0*/ 	.short	0x0100
        /*03e2*/ 	.byte	0x08
	.zero		1


	//   ....[50]....
        /*03e4*/ 	.word	0x000005a0
        /*03e8*/ 	.word	0x000000ff
        /*03ec*/ 	.word	0x000000c8
        /*03f0*/ 	.short	0x0100
        /*03f2*/ 	.byte	0x08
	.zero		1


	//   ....[51]....
        /*03f4*/ 	.word	0x000005b0
        /*03f8*/ 	.word	0x000000ff
        /*03fc*/ 	.word	0x00000320
        /*0400*/ 	.short	0x0100
        /*0402*/ 	.byte	0x08
	.zero		1


	//   ....[52]....
        /*0404*/ 	.word	0x000005c0
        /*0408*/ 	.word	0x000000ff
        /*040c*/ 	.word	0x000000d0
        /*0410*/ 	.short	0x0100
        /*0412*/ 	.byte	0x08
	.zero		1


	//   ....[53]....
        /*0414*/ 	.word	0x000005d0
        /*0418*/ 	.word	0x000000ff
        /*041c*/ 	.word	0x00000328
        /*0420*/ 	.short	0x0100
        /*0422*/ 	.byte	0x08
	.zero		1


	//   ....[54]....
        /*0424*/ 	.word	0x000005e0
        /*0428*/ 	.word	0x000000ff
        /*042c*/ 	.word	0x000000d8
        /*0430*/ 	.short	0x0100
        /*0432*/ 	.byte	0x08
	.zero		1


	//   ....[55]....
        /*0434*/ 	.word	0x000005f0
        /*0438*/ 	.word	0x000000ff
        /*043c*/ 	.word	0x00000330
        /*0440*/ 	.short	0x0100
        /*0442*/ 	.byte	0x08
	.zero		1


	//   ....[56]....
        /*0444*/ 	.word	0x00000600
        /*0448*/ 	.word	0x000000ff
        /*044c*/ 	.word	0x000000e0
        /*0450*/ 	.short	0x0100
        /*0452*/ 	.byte	0x08
	.zero		1


	//   ....[57]....
        /*0454*/ 	.word	0x00000610
        /*0458*/ 	.word	0x000000ff
        /*045c*/ 	.word	0x00000338
        /*0460*/ 	.short	0x0100
        /*0462*/ 	.byte	0x08
	.zero		1


	//   ....[58]....
        /*0464*/ 	.word	0x00000620
        /*0468*/ 	.word	0x000000ff
        /*046c*/ 	.word	0x000000e8
        /*0470*/ 	.short	0x0100
        /*0472*/ 	.byte	0x08
	.zero		1


	//   ....[59]....
        /*0474*/ 	.word	0x00000630
        /*0478*/ 	.word	0x000000ff
        /*047c*/ 	.word	0x00000340
        /*0480*/ 	.short	0x0100
        /*0482*/ 	.byte	0x08
	.zero		1


	//   ....[60]....
        /*0484*/ 	.word	0x00000640
        /*0488*/ 	.word	0x000000ff
        /*048c*/ 	.word	0x000000f0
        /*0490*/ 	.short	0x0100
        /*0492*/ 	.byte	0x08
	.zero		1


	//   ....[61]....
        /*0494*/ 	.word	0x00000650
        /*0498*/ 	.word	0x000000ff
        /*049c*/ 	.word	0x00000348
        /*04a0*/ 	.short	0x0100
        /*04a2*/ 	.byte	0x08
	.zero		1


	//   ....[62]....
        /*04a4*/ 	.word	0x00000660
        /*04a8*/ 	.word	0x000000ff
        /*04ac*/ 	.word	0x000000f8
        /*04b0*/ 	.short	0x0100
        /*04b2*/ 	.byte	0x08
	.zero		1


	//   ....[63]....
        /*04b4*/ 	.word	0x00000670
        /*04b8*/ 	.word	0x000000ff
        /*04bc*/ 	.word	0x00000350
        /*04c0*/ 	.short	0x0100
        /*04c2*/ 	.byte	0x08
	.zero		1


	//   ....[64]....
        /*04c4*/ 	.word	0x00000680
        /*04c8*/ 	.word	0x000000ff
        /*04cc*/ 	.word	0x00000100
        /*04d0*/ 	.short	0x0100
        /*04d2*/ 	.byte	0x08
	.zero		1


	//   ....[65]....
        /*04d4*/ 	.word	0x00000690
        /*04d8*/ 	.word	0x000000ff
        /*04dc*/ 	.word	0x00000358
        /*04e0*/ 	.short	0x0100
        /*04e2*/ 	.byte	0x08
	.zero		1


	//   ....[66]....
        /*04e4*/ 	.word	0x000006a0
        /*04e8*/ 	.word	0x000000ff
        /*04ec*/ 	.word	0x00000108
        /*04f0*/ 	.short	0x0100
        /*04f2*/ 	.byte	0x08
	.zero		1


	//   ....[67]....
        /*04f4*/ 	.word	0x000006b0
        /*04f8*/ 	.word	0x000000ff
        /*04fc*/ 	.word	0x00000360
        /*0500*/ 	.short	0x0100
        /*0502*/ 	.byte	0x08
	.zero		1


	//   ....[68]....
        /*0504*/ 	.word	0x000006c0
        /*0508*/ 	.word	0x000000ff
        /*050c*/ 	.word	0x00000110
        /*0510*/ 	.short	0x0100
        /*0512*/ 	.byte	0x08
	.zero		1


	//   ....[69]....
        /*0514*/ 	.word	0x000006d0
        /*0518*/ 	.word	0x000000ff
        /*051c*/ 	.word	0x00000368
        /*0520*/ 	.short	0x0100
        /*0522*/ 	.byte	0x08
	.zero		1


	//   ....[70]....
        /*0524*/ 	.word	0x000006e0
        /*0528*/ 	.word	0x000000ff
        /*052c*/ 	.word	0x00000118
        /*0530*/ 	.short	0x0100
        /*0532*/ 	.byte	0x08
	.zero		1


	//   ....[71]....
        /*0534*/ 	.word	0x000006f0
        /*0538*/ 	.word	0x000000ff
        /*053c*/ 	.word	0x00000370
        /*0540*/ 	.short	0x0100
        /*0542*/ 	.byte	0x08
	.zero		1


	//   ....[72]....
        /*0544*/ 	.word	0x00000700
        /*0548*/ 	.word	0x000000ff
        /*054c*/ 	.word	0x00000120
        /*0550*/ 	.short	0x0100
        /*0552*/ 	.byte	0x08
	.zero		1


	//   ....[73]....
        /*0554*/ 	.word	0x00000710
        /*0558*/ 	.word	0x000000ff
        /*055c*/ 	.word	0x00000378
        /*0560*/ 	.short	0x0100
        /*0562*/ 	.byte	0x08
	.zero		1


	//   ....[74]....
        /*0564*/ 	.word	0x00000720
        /*0568*/ 	.word	0x000000ff
        /*056c*/ 	.word	0x00000128
        /*0570*/ 	.short	0x0100
        /*0572*/ 	.byte	0x08
	.zero		1


	//   ....[75]....
        /*0574*/ 	.word	0x00000730
        /*0578*/ 	.word	0x000000ff
        /*057c*/ 	.word	0x00000380
        /*0580*/ 	.short	0x0100
        /*0582*/ 	.byte	0x08
	.zero		1


	//   ....[76]....
        /*0584*/ 	.word	0x00000740
        /*0588*/ 	.word	0x000000ff
        /*058c*/ 	.word	0x00000130
        /*0590*/ 	.short	0x0100
        /*0592*/ 	.byte	0x08
	.zero		1


	//   ....[77]....
        /*0594*/ 	.word	0x00000750
        /*0598*/ 	.word	0x000000ff
        /*059c*/ 	.word	0x00000388
        /*05a0*/ 	.short	0x0100
        /*05a2*/ 	.byte	0x08
	.zero		1


	//   ....[78]....
        /*05a4*/ 	.word	0x00000760
        /*05a8*/ 	.word	0x000000ff
        /*05ac*/ 	.word	0x00000138
        /*05b0*/ 	.short	0x0100
        /*05b2*/ 	.byte	0x08
	.zero		1


	//   ....[79]....
        /*05b4*/ 	.word	0x00000770
        /*05b8*/ 	.word	0x000000ff
        /*05bc*/ 	.word	0x00000390
        /*05c0*/ 	.short	0x0100
        /*05c2*/ 	.byte	0x08
	.zero		1


	//   ....[80]....
        /*05c4*/ 	.word	0x00000780
        /*05c8*/ 	.word	0x000000ff
        /*05cc*/ 	.word	0x00000140
        /*05d0*/ 	.short	0x0100
        /*05d2*/ 	.byte	0x08
	.zero		1


	//   ....[81]....
        /*05d4*/ 	.word	0x00000790
        /*05d8*/ 	.word	0x000000ff
        /*05dc*/ 	.word	0x00000398
        /*05e0*/ 	.short	0x0100
        /*05e2*/ 	.byte	0x08
	.zero		1


	//   ....[82]....
        /*05e4*/ 	.word	0x000007a0
        /*05e8*/ 	.word	0x000000ff
        /*05ec*/ 	.word	0x00000148
        /*05f0*/ 	.short	0x0100
        /*05f2*/ 	.byte	0x08
	.zero		1


	//   ....[83]....
        /*05f4*/ 	.word	0x000007b0
        /*05f8*/ 	.word	0x000000ff
        /*05fc*/ 	.word	0x000003a0
        /*0600*/ 	.short	0x0100
        /*0602*/ 	.byte	0x08
	.zero		1


	//   ....[84]....
        /*0604*/ 	.word	0x000007c0
        /*0608*/ 	.word	0x000000ff
        /*060c*/ 	.word	0x00000150
        /*0610*/ 	.short	0x0100
        /*0612*/ 	.byte	0x08
	.zero		1


	//   ....[85]....
        /*0614*/ 	.word	0x000007d0
        /*0618*/ 	.word	0x000000ff
        /*061c*/ 	.word	0x000003a8
        /*0620*/ 	.short	0x0100
        /*0622*/ 	.byte	0x08
	.zero		1


	//   ....[86]....
        /*0624*/ 	.word	0x000007e0
        /*0628*/ 	.word	0x000000ff
        /*062c*/ 	.word	0x00000158
        /*0630*/ 	.short	0x0100
        /*0632*/ 	.byte	0x08
	.zero		1


	//   ....[87]....
        /*0634*/ 	.word	0x000007f0
        /*0638*/ 	.word	0x000000ff
        /*063c*/ 	.word	0x000003b0
        /*0640*/ 	.short	0x0100
        /*0642*/ 	.byte	0x08
	.zero		1


	//   ....[88]....
        /*0644*/ 	.word	0x00000800
        /*0648*/ 	.word	0x000000ff
        /*064c*/ 	.word	0x00000160
        /*0650*/ 	.short	0x0100
        /*0652*/ 	.byte	0x08
	.zero		1


	//   ....[89]....
        /*0654*/ 	.word	0x00000810
        /*0658*/ 	.word	0x000000ff
        /*065c*/ 	.word	0x000003b8
        /*0660*/ 	.short	0x0100
        /*0662*/ 	.byte	0x08
	.zero		1


	//   ....[90]....
        /*0664*/ 	.word	0x00000820
        /*0668*/ 	.word	0x000000ff
        /*066c*/ 	.word	0x00000168
        /*0670*/ 	.short	0x0100
        /*0672*/ 	.byte	0x08
	.zero		1


	//   ....[91]....
        /*0674*/ 	.word	0x00000830
        /*0678*/ 	.word	0x000000ff
        /*067c*/ 	.word	0x000003c0
        /*0680*/ 	.short	0x0100
        /*0682*/ 	.byte	0x08
	.zero		1


	//   ....[92]....
        /*0684*/ 	.word	0x00000840
        /*0688*/ 	.word	0x000000ff
        /*068c*/ 	.word	0x00000170
        /*0690*/ 	.short	0x0100
        /*0692*/ 	.byte	0x08
	.zero		1


	//   ....[93]....
        /*0694*/ 	.word	0x00000850
        /*0698*/ 	.word	0x000000ff
        /*069c*/ 	.word	0x000003c8
        /*06a0*/ 	.short	0x0100
        /*06a2*/ 	.byte	0x08
	.zero		1


	//   ....[94]....
        /*06a4*/ 	.word	0x00000860
        /*06a8*/ 	.word	0x000000ff
        /*06ac*/ 	.word	0x00000178
        /*06b0*/ 	.short	0x0100
        /*06b2*/ 	.byte	0x08
	.zero		1


	//   ....[95]....
        /*06b4*/ 	.word	0x00000870
        /*06b8*/ 	.word	0x000000ff
        /*06bc*/ 	.word	0x000003d0
        /*06c0*/ 	.short	0x0100
        /*06c2*/ 	.byte	0x08
	.zero		1


	//   ....[96]....
        /*06c4*/ 	.word	0x00000880
        /*06c8*/ 	.word	0x000000ff
        /*06cc*/ 	.word	0x00000180
        /*06d0*/ 	.short	0x0100
        /*06d2*/ 	.byte	0x08
	.zero		1


	//   ....[97]....
        /*06d4*/ 	.word	0x00000890
        /*06d8*/ 	.word	0x000000ff
        /*06dc*/ 	.word	0x000003d8
        /*06e0*/ 	.short	0x0100
        /*06e2*/ 	.byte	0x08
	.zero		1


	//   ....[98]....
        /*06e4*/ 	.word	0x000008a0
        /*06e8*/ 	.word	0x000000ff
        /*06ec*/ 	.word	0x00000188
        /*06f0*/ 	.short	0x0100
        /*06f2*/ 	.byte	0x08
	.zero		1


	//   ....[99]....
        /*06f4*/ 	.word	0x000008b0
        /*06f8*/ 	.word	0x000000ff
        /*06fc*/ 	.word	0x000003e0
        /*0700*/ 	.short	0x0100
        /*0702*/ 	.byte	0x08
	.zero		1


	//   ....[100]....
        /*0704*/ 	.word	0x000008c0
        /*0708*/ 	.word	0x000000ff
        /*070c*/ 	.word	0x00000190
        /*0710*/ 	.short	0x0100
        /*0712*/ 	.byte	0x08
	.zero		1


	//   ....[101]....
        /*0714*/ 	.word	0x000008d0
        /*0718*/ 	.word	0x000000ff
        /*071c*/ 	.word	0x000003e8
        /*0720*/ 	.short	0x0100
        /*0722*/ 	.byte	0x08
	.zero		1


	//   ....[102]....
        /*0724*/ 	.word	0x000008e0
        /*0728*/ 	.word	0x000000ff
        /*072c*/ 	.word	0x00000198
        /*0730*/ 	.short	0x0100
        /*0732*/ 	.byte	0x08
	.zero		1


	//   ....[103]....
        /*0734*/ 	.word	0x000008f0
        /*0738*/ 	.word	0x000000ff
        /*073c*/ 	.word	0x000003f0
        /*0740*/ 	.short	0x0100
        /*0742*/ 	.byte	0x08
	.zero		1


	//   ....[104]....
        /*0744*/ 	.word	0x00000900
        /*0748*/ 	.word	0x000000ff
        /*074c*/ 	.word	0x000001a0
        /*0750*/ 	.short	0x0100
        /*0752*/ 	.byte	0x08
	.zero		1


	//   ....[105]....
        /*0754*/ 	.word	0x00000910
        /*0758*/ 	.word	0x000000ff
        /*075c*/ 	.word	0x000003f8
        /*0760*/ 	.short	0x0100
        /*0762*/ 	.byte	0x08
	.zero		1


	//   ....[106]....
        /*0764*/ 	.word	0x00000920
        /*0768*/ 	.word	0x000000ff
        /*076c*/ 	.word	0x000001a8
        /*0770*/ 	.short	0x0100
        /*0772*/ 	.byte	0x08
	.zero		1


	//   ....[107]....
        /*0774*/ 	.word	0x00000930
        /*0778*/ 	.word	0x000000ff
        /*077c*/ 	.word	0x00000400
        /*0780*/ 	.short	0x0100
        /*0782*/ 	.byte	0x08
	.zero		1


	//   ....[108]....
        /*0784*/ 	.word	0x00000940
        /*0788*/ 	.word	0x000000ff
        /*078c*/ 	.word	0x000001b0
        /*0790*/ 	.short	0x0100
        /*0792*/ 	.byte	0x08
	.zero		1


	//   ....[109]....
        /*0794*/ 	.word	0x00000950
        /*0798*/ 	.word	0x000000ff
        /*079c*/ 	.word	0x00000408
        /*07a0*/ 	.short	0x0100
        /*07a2*/ 	.byte	0x08
	.zero		1


	//   ....[110]....
        /*07a4*/ 	.word	0x00000960
        /*07a8*/ 	.word	0x000000ff
        /*07ac*/ 	.word	0x000001b8
        /*07b0*/ 	.short	0x0100
        /*07b2*/ 	.byte	0x08
	.zero		1


	//   ....[111]....
        /*07b4*/ 	.word	0x00000970
        /*07b8*/ 	.word	0x000000ff
        /*07bc*/ 	.word	0x00000410
        /*07c0*/ 	.short	0x0100
        /*07c2*/ 	.byte	0x08
	.zero		1


	//   ....[112]....
        /*07c4*/ 	.word	0x00000980
        /*07c8*/ 	.word	0x000000ff
        /*07cc*/ 	.word	0x000001c0
        /*07d0*/ 	.short	0x0100
        /*07d2*/ 	.byte	0x08
	.zero		1


	//   ....[113]....
        /*07d4*/ 	.word	0x00000990
        /*07d8*/ 	.word	0x000000ff
        /*07dc*/ 	.word	0x00000418
        /*07e0*/ 	.short	0x0100
        /*07e2*/ 	.byte	0x08
	.zero		1


	//   ....[114]....
        /*07e4*/ 	.word	0x000009a0
        /*07e8*/ 	.word	0x000000ff
        /*07ec*/ 	.word	0x000001c8
        /*07f0*/ 	.short	0x0100
        /*07f2*/ 	.byte	0x08
	.zero		1


	//   ....[115]....
        /*07f4*/ 	.word	0x000009b0
        /*07f8*/ 	.word	0x000000ff
        /*07fc*/ 	.word	0x00000420
        /*0800*/ 	.short	0x0100
        /*0802*/ 	.byte	0x08
	.zero		1


	//   ....[116]....
        /*0804*/ 	.word	0x000009c0
        /*0808*/ 	.word	0x000000ff
        /*080c*/ 	.word	0x000001d0
        /*0810*/ 	.short	0x0100
        /*0812*/ 	.byte	0x08
	.zero		1


	//   ....[117]....
        /*0814*/ 	.word	0x000009d0
        /*0818*/ 	.word	0x000000ff
        /*081c*/ 	.word	0x00000428
        /*0820*/ 	.short	0x0100
        /*0822*/ 	.byte	0x08
	.zero		1


	//   ....[118]....
        /*0824*/ 	.word	0x000009e0
        /*0828*/ 	.word	0x000000ff
        /*082c*/ 	.word	0x000001d8
        /*0830*/ 	.short	0x0100
        /*0832*/ 	.byte	0x08
	.zero		1


	//   ....[119]....
        /*0834*/ 	.word	0x000009f0
        /*0838*/ 	.word	0x000000ff
        /*083c*/ 	.word	0x00000430
        /*0840*/ 	.short	0x0100
        /*0842*/ 	.byte	0x08
	.zero		1


	//   ....[120]....
        /*0844*/ 	.word	0x00000a00
        /*0848*/ 	.word	0x000000ff
        /*084c*/ 	.word	0x000001e0
        /*0850*/ 	.short	0x0100
        /*0852*/ 	.byte	0x08
	.zero		1


	//   ....[121]....
        /*0854*/ 	.word	0x00000a10
        /*0858*/ 	.word	0x000000ff
        /*085c*/ 	.word	0x00000438
        /*0860*/ 	.short	0x0100
        /*0862*/ 	.byte	0x08
	.zero		1


	//   ....[122]....
        /*0864*/ 	.word	0x00000a20
        /*0868*/ 	.word	0x000000ff
        /*086c*/ 	.word	0x000001e8
        /*0870*/ 	.short	0x0100
        /*0872*/ 	.byte	0x08
	.zero		1


	//   ....[123]....
        /*0874*/ 	.word	0x00000a30
        /*0878*/ 	.word	0x000000ff
        /*087c*/ 	.word	0x00000440
        /*0880*/ 	.short	0x0100
        /*0882*/ 	.byte	0x08
	.zero		1


	//   ....[124]....
        /*0884*/ 	.word	0x00000a40
        /*0888*/ 	.word	0x000000ff
        /*088c*/ 	.word	0x000001f0
        /*0890*/ 	.short	0x0100
        /*0892*/ 	.byte	0x08
	.zero		1


	//   ....[125]....
        /*0894*/ 	.word	0x00000a50
        /*0898*/ 	.word	0x000000ff
        /*089c*/ 	.word	0x00000448
        /*08a0*/ 	.short	0x0100
        /*08a2*/ 	.byte	0x08
	.zero		1


	//   ....[126]....
        /*08a4*/ 	.word	0x00000a60
        /*08a8*/ 	.word	0x000000ff
        /*08ac*/ 	.word	0x000001f8
        /*08b0*/ 	.short	0x0100
        /*08b2*/ 	.byte	0x08
	.zero		1


	//   ....[127]....
        /*08b4*/ 	.word	0x00000a70
        /*08b8*/ 	.word	0x000000ff
        /*08bc*/ 	.word	0x00000450
        /*08c0*/ 	.short	0x0100
        /*08c2*/ 	.byte	0x08
	.zero		1


	//   ....[128]....
        /*08c4*/ 	.word	0x00000a80
        /*08c8*/ 	.word	0x000000ff
        /*08cc*/ 	.word	0x00000200
        /*08d0*/ 	.short	0x0100
        /*08d2*/ 	.byte	0x08
	.zero		1


	//   ....[129]....
        /*08d4*/ 	.word	0x00000a90
        /*08d8*/ 	.word	0x000000ff
        /*08dc*/ 	.word	0x00000458
        /*08e0*/ 	.short	0x0100
        /*08e2*/ 	.byte	0x08
	.zero		1


	//   ....[130]....
        /*08e4*/ 	.word	0x00000aa0
        /*08e8*/ 	.word	0x000000ff
        /*08ec*/ 	.word	0x00000208
        /*08f0*/ 	.short	0x0100
        /*08f2*/ 	.byte	0x08
	.zero		1


	//   ....[131]....
        /*08f4*/ 	.word	0x00000ab0
        /*08f8*/ 	.word	0x000000ff
        /*08fc*/ 	.word	0x00000460
        /*0900*/ 	.short	0x0100
        /*0902*/ 	.byte	0x08
	.zero		1


	//   ....[132]....
        /*0904*/ 	.word	0x00000ac0
        /*0908*/ 	.word	0x000000ff
        /*090c*/ 	.word	0x00000210
        /*0910*/ 	.short	0x0100
        /*0912*/ 	.byte	0x08
	.zero		1


	//   ....[133]....
        /*0914*/ 	.word	0x00000ad0
        /*0918*/ 	.word	0x000000ff
        /*091c*/ 	.word	0x00000468
        /*0920*/ 	.short	0x0100
        /*0922*/ 	.byte	0x08
	.zero		1


	//   ....[134]....
        /*0924*/ 	.word	0x00000ae0
        /*0928*/ 	.word	0x000000ff
        /*092c*/ 	.word	0x00000218
        /*0930*/ 	.short	0x0100
        /*0932*/ 	.byte	0x08
	.zero		1


	//   ....[135]....
        /*0934*/ 	.word	0x00000af0
        /*0938*/ 	.word	0x000000ff
        /*093c*/ 	.word	0x00000470
        /*0940*/ 	.short	0x0100
        /*0942*/ 	.byte	0x08
	.zero		1


	//   ....[136]....
        /*0944*/ 	.word	0x00000b00
        /*0948*/ 	.word	0x000000ff
        /*094c*/ 	.word	0x00000220
        /*0950*/ 	.short	0x0100
        /*0952*/ 	.byte	0x08
	.zero		1


	//   ....[137]....
        /*0954*/ 	.word	0x00000b10
        /*0958*/ 	.word	0x000000ff
        /*095c*/ 	.word	0x00000478
        /*0960*/ 	.short	0x0100
        /*0962*/ 	.byte	0x08
	.zero		1


	//   ....[138]....
        /*0964*/ 	.word	0x00000b20
        /*0968*/ 	.word	0x000000ff
        /*096c*/ 	.word	0x00000228
        /*0970*/ 	.short	0x0100
        /*0972*/ 	.byte	0x08
	.zero		1


	//   ....[139]....
        /*0974*/ 	.word	0x00000b30
        /*0978*/ 	.word	0x000000ff
        /*097c*/ 	.word	0x00000480
        /*0980*/ 	.short	0x0100
        /*0982*/ 	.byte	0x08
	.zero		1


	//   ....[140]....
        /*0984*/ 	.word	0x00000b40
        /*0988*/ 	.word	0x000000ff
        /*098c*/ 	.word	0x00000230
        /*0990*/ 	.short	0x0100
        /*0992*/ 	.byte	0x08
	.zero		1


	//   ....[141]....
        /*0994*/ 	.word	0x00000b50
        /*0998*/ 	.word	0x000000ff
        /*099c*/ 	.word	0x00000488
        /*09a0*/ 	.short	0x0100
        /*09a2*/ 	.byte	0x08
	.zero		1


	//   ....[142]....
        /*09a4*/ 	.word	0x00000b60
        /*09a8*/ 	.word	0x000000ff
        /*09ac*/ 	.word	0x00000238
        /*09b0*/ 	.short	0x0100
        /*09b2*/ 	.byte	0x08
	.zero		1


	//   ....[143]....
        /*09b4*/ 	.word	0x00000b70
        /*09b8*/ 	.word	0x000000ff
        /*09bc*/ 	.word	0x00000490
        /*09c0*/ 	.short	0x0100
        /*09c2*/ 	.byte	0x08
	.zero		1


	//   ....[144]....
        /*09c4*/ 	.word	0x00000b80
        /*09c8*/ 	.word	0x000000ff
        /*09cc*/ 	.word	0x00000240
        /*09d0*/ 	.short	0x0100
        /*09d2*/ 	.byte	0x08
	.zero		1


	//   ....[145]....
        /*09d4*/ 	.word	0x00000b90
        /*09d8*/ 	.word	0x000000ff
        /*09dc*/ 	.word	0x00000498
        /*09e0*/ 	.short	0x0100
        /*09e2*/ 	.byte	0x08
	.zero		1


	//   ....[146]....
        /*09e4*/ 	.word	0x00000ba0
        /*09e8*/ 	.word	0x000000ff
        /*09ec*/ 	.word	0x00000248
        /*09f0*/ 	.short	0x0100
        /*09f2*/ 	.byte	0x08
	.zero		1


	//   ....[147]....
        /*09f4*/ 	.word	0x00000bb0
        /*09f8*/ 	.word	0x000000ff
        /*09fc*/ 	.word	0x000004a0
        /*0a00*/ 	.short	0x0100
        /*0a02*/ 	.byte	0x08
	.zero		1


	//   ....[148]....
        /*0a04*/ 	.word	0x00000bc0
        /*0a08*/ 	.word	0x000000ff
        /*0a0c*/ 	.word	0x00000250
        /*0a10*/ 	.short	0x0100
        /*0a12*/ 	.byte	0x08
	.zero		1


	//   ....[149]....
        /*0a14*/ 	.word	0x00000bd0
        /*0a18*/ 	.word	0x000000ff
        /*0a1c*/ 	.word	0x000004a8
        /*0a20*/ 	.short	0x0100
        /*0a22*/ 	.byte	0x08
	.zero		1


	//   ....[150]....
        /*0a24*/ 	.word	0x00001110
        /*0a28*/ 	.word	0x000000ff
        /*0a2c*/ 	.word	0x000004e0
        /*0a30*/ 	.short	0x0100
        /*0a32*/ 	.byte	0x08
	.zero		1


	//   ....[151]....
        /*0a34*/ 	.word	0x000011a0
        /*0a38*/ 	.word	0x000000ff
        /*0a3c*/ 	.word	0x000004e8
        /*0a40*/ 	.short	0x0100
        /*0a42*/ 	.byte	0x08
	.zero		1


	//   ....[152]....
        /*0a44*/ 	.word	0x000011e0
        /*0a48*/ 	.word	0x000000ff
        /*0a4c*/ 	.word	0x000004c0
        /*0a50*/ 	.short	0x0100
        /*0a52*/ 	.byte	0x09
	.zero		1


	//   ....[153]....
        /*0a54*/ 	.word	0x000011f0
        /*0a58*/ 	.word	0x000000ff
        /*0a5c*/ 	.word	0x000004c8
        /*0a60*/ 	.short	0x0100
        /*0a62*/ 	.byte	0x09
	.zero		1


	//   ....[154]....
        /*0a64*/ 	.word	0x00001200
        /*0a68*/ 	.word	0x000000ff
        /*0a6c*/ 	.word	0x000004d0
        /*0a70*/ 	.short	0x0100
        /*0a72*/ 	.byte	0x09
	.zero		1


	//   ....[155]....
        /*0a74*/ 	.word	0x00001210
        /*0a78*/ 	.word	0x000000ff
        /*0a7c*/ 	.word	0x000004d8
        /*0a80*/ 	.short	0x0100
        /*0a82*/ 	.byte	0x09
	.zero		1


	//   ....[156]....
        /*0a84*/ 	.word	0x00002040
        /*0a88*/ 	.word	0x00000031
        /*0a8c*/ 	.word	0x00000000
        /*0a90*/ 	.short	0x010a
        /*0a92*/ 	.byte	0x2a
	.zero		1


	//   ....[157]....
        /*0a94*/ 	.word	0x000021e0
        /*0a98*/ 	.word	0x00000003
        /*0a9c*/ 	.word	0x00000000
        /*0aa0*/ 	.short	0x010a
        /*0aa2*/ 	.byte	0x3f
	.zero		1


	//   ....[158]....
        /*0aa4*/ 	.word	0x00002220
        /*0aa8*/ 	.word	0x00000003
        /*0aac*/ 	.word	0x00000000
        /*0ab0*/ 	.short	0x010a
        /*0ab2*/ 	.byte	0x3f
	.zero		1


	//   ....[159]....
        /*0ab4*/ 	.word	0x000023b0
        /*0ab8*/ 	.word	0x000000ff
        /*0abc*/ 	.word	0x00000000
        /*0ac0*/ 	.short	0x010a
        /*0ac2*/ 	.byte	0x04
	.zero		1


	//   ....[160]....
        /*0ac4*/ 	.word	0x000023f0
        /*0ac8*/ 	.word	0x000000ff
        /*0acc*/ 	.word	0x00000000
        /*0ad0*/ 	.short	0x010a
        /*0ad2*/ 	.byte	0x04
	.zero		1


	//   ....[161]....
        /*0ad4*/ 	.word	0x000024e0
        /*0ad8*/ 	.word	0x00000005
        /*0adc*/ 	.word	0x00000000
        /*0ae0*/ 	.short	0x0101
        /*0ae2*/ 	.byte	0x3f
	.zero		1


	//   ....[162]....
        /*0ae4*/ 	.word	0x000025e0
        /*0ae8*/ 	.word	0x00000030
        /*0aec*/ 	.word	0x00000000
        /*0af0*/ 	.short	0x0101
        /*0af2*/ 	.byte	0x2f
	.zero		1


	//   ....[163]....
        /*0af4*/ 	.word	0x000026e0
        /*0af8*/ 	.word	0x00000003
        /*0afc*/ 	.word	0x00000000
        /*0b00*/ 	.short	0x0101
        /*0b02*/ 	.byte	0x3f
	.zero		1


	//   ....[164]....
        /*0b04*/ 	.word	0x000027a0
        /*0b08*/ 	.word	0x00000031
        /*0b0c*/ 	.word	0x00000010
        /*0b10*/ 	.short	0x010a
        /*0b12*/ 	.byte	0x2a
	.zero		1


	//   ....[165]....
        /*0b14*/ 	.word	0x000037f0
        /*0b18*/ 	.word	0x00000032
        /*0b1c*/ 	.word	0x00000000
        /*0b20*/ 	.short	0x0101
        /*0b22*/ 	.byte	0x2f
	.zero		1


	//   ....[166]....
        /*0b24*/ 	.word	0x000041a0
        /*0b28*/ 	.word	0x0000000d
        /*0b2c*/ 	.word	0x00000258
        /*0b30*/ 	.short	0x010a
        /*0b32*/ 	.byte	0x3f
	.zero		1


	//   ....[167]....
        /*0b34*/ 	.word	0x00004570
        /*0b38*/ 	.word	0x00000007
        /*0b3c*/ 	.word	0x000004e8
        /*0b40*/ 	.short	0x0101
        /*0b42*/ 	.byte	0x3f
	.zero		1


	//   ....[168]....
        /*0b44*/ 	.word	0x00004d00
        /*0b48*/ 	.word	0x00000007
        /*0b4c*/ 	.word	0x00000000
        /*0b50*/ 	.short	0x010a
        /*0b52*/ 	.byte	0x3f
	.zero		1


	//   ....[169]....
        /*0b54*/ 	.word	0x00004d80
        /*0b58*/ 	.word	0x00000008
        /*0b5c*/ 	.word	0x00000000
        /*0b60*/ 	.short	0x010a
        /*0b62*/ 	.byte	0x3f
	.zero		1


	//   ....[170]....
        /*0b64*/ 	.word	0x00004e10
        /*0b68*/ 	.word	0x00000003
        /*0b6c*/ 	.word	0x00000000
        /*0b70*/ 	.short	0x010a
        /*0b72*/ 	.byte	0x3f
	.zero		1


	//   ....[171]....
        /*0b74*/ 	.word	0x00004ec0
        /*0b78*/ 	.word	0x00000005
        /*0b7c*/ 	.word	0x00000258
        /*0b80*/ 	.short	0x010a
        /*0b82*/ 	.byte	0x3f
	.zero		1


	//   ....[172]....
        /*0b84*/ 	.word	0x00004f70
        /*0b88*/ 	.word	0x0000002f
        /*0b8c*/ 	.word	0x00000000
        /*0b90*/ 	.short	0x010a
        /*0b92*/ 	.byte	0x3f
	.zero		1


	//   ....[173]....
        /*0b94*/ 	.word	0x00004fc0
        /*0b98*/ 	.word	0x00000003
        /*0b9c*/ 	.word	0x00000000
        /*0ba0*/ 	.short	0x010a
        /*0ba2*/ 	.byte	0x3f
	.zero		1


	//   ....[174]....
        /*0ba4*/ 	.word	0x00005020
        /*0ba8*/ 	.word	0x00000005
        /*0bac*/ 	.word	0x00000000
        /*0bb0*/ 	.short	0x010a
        /*0bb2*/ 	.byte	0x3f
	.zero		1


	//   ....[175]....
        /*0bb4*/ 	.word	0x00005070
        /*0bb8*/ 	.word	0x0000002f
        /*0bbc*/ 	.word	0x00000010
        /*0bc0*/ 	.short	0x010a
        /*0bc2*/ 	.byte	0x3f
	.zero		1


	//   ....[176]....
        /*0bc4*/ 	.word	0x00005140
        /*0bc8*/ 	.word	0x0000000d
        /*0bcc*/ 	.word	0x00000258
        /*0bd0*/ 	.short	0x010a
        /*0bd2*/ 	.byte	0x3f
	.zero		1


	//   ....[177]....
        /*0bd4*/ 	.word	0x00005210
        /*0bd8*/ 	.word	0x00000007
        /*0bdc*/ 	.word	0x00000000
        /*0be0*/ 	.short	0x010a
        /*0be2*/ 	.byte	0x3f
	.zero		1


	//   ....[178]....
        /*0be4*/ 	.word	0x00005260
        /*0be8*/ 	.word	0x00000008
        /*0bec*/ 	.word	0x00000000
        /*0bf0*/ 	.short	0x010a
        /*0bf2*/ 	.byte	0x3f
	.zero		1


	//   ....[179]....
        /*0bf4*/ 	.word	0x000052b0
        /*0bf8*/ 	.word	0x00000003
        /*0bfc*/ 	.word	0x00000000
        /*0c00*/ 	.short	0x010a
        /*0c02*/ 	.byte	0x3f
	.zero		1


	//   ....[180]....
        /*0c04*/ 	.word	0x00005300
        /*0c08*/ 	.word	0x00000005
        /*0c0c*/ 	.word	0x00000258
        /*0c10*/ 	.short	0x010a
        /*0c12*/ 	.byte	0x3f
	.zero		1


	//----- nvinfo : EIATTR_NUM_MBARRIERS
	.align		4
.L_37:
        /*0c14*/ 	.byte	0x03, 0x38
        /*0c16*/ 	.short	0x009c


	//----- nvinfo : EIATTR_EXIT_INSTR_OFFSETS
	.align		4
        /*0c18*/ 	.byte	0x04, 0x1c
        /*0c1a*/ 	.short	(.L_39 - .L_38)


	//   ....[0]....
.L_38:
        /*0c1c*/ 	.word	0x00001cf0


	//   ....[1]....
        /*0c20*/ 	.word	0x00001d50


	//   ....[2]....
        /*0c24*/ 	.word	0x00003e70


	//   ....[3]....
        /*0c28*/ 	.word	0x00003ea0


	//   ....[4]....
        /*0c2c*/ 	.word	0x00004f60


	//----- nvinfo : EIATTR_MAX_THREADS
	.align		4
.L_39:
        /*0c30*/ 	.byte	0x04, 0x05
        /*0c32*/ 	.short	(.L_41 - .L_40)
.L_40:
        /*0c34*/ 	.word	0x00000180
        /*0c38*/ 	.word	0x00000001
        /*0c3c*/ 	.word	0x00000001


	//----- nvinfo : EIATTR_CRS_STACK_SIZE
	.align		4
.L_41:
        /*0c40*/ 	.byte	0x04, 0x1e
        /*0c42*/ 	.short	(.L_43 - .L_42)
.L_42:
        /*0c44*/ 	.word	0x00000000


	//----- nvinfo : EIATTR_CBANK_PARAM_SIZE
	.align		4
.L_43:
        /*0c48*/ 	.byte	0x03, 0x19
        /*0c4a*/ 	.short	0x0470


	//----- nvinfo : EIATTR_PARAM_CBANK
	.align		4
        /*0c4c*/ 	.byte	0x04, 0x0a
        /*0c4e*/ 	.short	(.L_45 - .L_44)
	.align		4
.L_44:
        /*0c50*/ 	.word	index@(.nv.constant0._ZN7cutlass13device_kernelINS_4gemm6kernel13GemmUniversalIN4cute5tupleIJiiiiEEENS1_10collective13CollectiveMmaINS1_34MainloopSm90TmaGmmaWarpSpecializedILi75ENS5_IJNS4_1CILi2EEENSA_ILi1EEESC_EEENS1_32KernelTmaWarpSpecializedPingpongEEENS5_IJNSA_ILi64EEENSA_ILi32EEESH_EEEaNS5_IJlSC_lEEEaSJ_NS4_8TiledMMAINS4_8MMA_AtomIJNS4_4SM904GMMA26MMA_64x32x32_S32S8S8_SS_TNEEEENS4_6LayoutINS5_IJSC_SC_SC_EEENS5_IJNSA_ILi0EEESS_SS_EEEEENS5_IJNS4_10UnderscoreESV_SV_EEEEENS4_13SM90_TMA_LOADENS4_14ComposedLayoutINS4_7SwizzleILi1ELi4ELi3EEENS4_18smem_ptr_flag_bitsILi8EEENSQ_INS5_IJNSA_ILi8EEESH_EEENS5_IJSH_SC_EEEEEEEvNS4_8identityENS4_23SM90_TMA_LOAD_MULTICASTES18_vS19_EENS_8epilogue10collective6detail29Sm90TmaWarpSpecializedAdapterINS1D_15DefaultEpilogueIaSJ_SJ_NS1C_6thread17LinearCombinationIaLi1EiiLNS1H_9ScaleType4KindE0ELNS_15FloatRoundStyleE2EaEENS1_15EpilogueDefaultEEEEEvvEEEEvNT_6ParamsE)
        /*0c54*/ 	.short	0x0210
        /*0c56*/ 	.short	0x0470


	//----- nvinfo : EIATTR_SW_WAR
	.align		4
.L_45:
        /*0c58*/ 	.byte	0x04, 0x36
        /*0c5a*/ 	.short	(.L_47 - .L_46)
.L_46:
        /*0c5c*/ 	.word	0x00000008
.L_47:


//--------------------- .nv.callgraph             --------------------------
	.section	.nv.callgraph,"",@"SHT_CUDA_CALLGRAPH"
	.align	4
	.sectionentsize	8
	.align		4
        /*0000*/ 	.word	0x00000000
	.align		4
        /*0004*/ 	.word	0xffffffff
	.align		4
        /*0008*/ 	.word	index@(_ZN7cutlass13device_kernelINS_4gemm6kernel13GemmUniversalIN4cute5tupleIJiiiiEEENS1_10collective13CollectiveMmaINS1_34MainloopSm90TmaGmmaWarpSpecializedILi75ENS5_IJNS4_1CILi2EEENSA_ILi1EEESC_EEENS1_32KernelTmaWarpSpecializedPingpongEEENS5_IJNSA_ILi64EEENSA_ILi32EEESH_EEEaNS5_IJlSC_lEEEaSJ_NS4_8TiledMMAINS4_8MMA_AtomIJNS4_4SM904GMMA26MMA_64x32x32_S32S8S8_SS_TNEEEENS4_6LayoutINS5_IJSC_SC_SC_EEENS5_IJNSA_ILi0EEESS_SS_EEEEENS5_IJNS4_10UnderscoreESV_SV_EEEEENS4_13SM90_TMA_LOADENS4_14ComposedLayoutINS4_7SwizzleILi1ELi4ELi3EEENS4_18smem_ptr_flag_bitsILi8EEENSQ_INS5_IJNSA_ILi8EEESH_EEENS5_IJSH_SC_EEEEEEEvNS4_8identityENS4_23SM90_TMA_LOAD_MULTICASTES18_vS19_EENS_8epilogue10collective6detail29Sm90TmaWarpSpecializedAdapterINS1D_15DefaultEpilogueIaSJ_SJ_NS1C_6thread17LinearCombinationIaLi1EiiLNS1H_9ScaleType4KindE0ELNS_15FloatRoundStyleE2EaEENS1_15EpilogueDefaultEEEEEvvEEEEvNT_6ParamsE)
	.align		4
        /*000c*/ 	.word	index@(__assertfail)
	.align		4
        /*0010*/ 	.word	0x00000000
	.align		4
        /*0014*/ 	.word	0xfffffffe
	.align		4
        /*0018*/ 	.word	0x00000000
	.align		4
        /*001c*/ 	.word	0xfffffffd
	.align		4
        /*0020*/ 	.word	0x00000000
	.align		4
        /*0024*/ 	.word	0xfffffffc


//--------------------- .nv.constant4             --------------------------
	.section	.nv.constant4,"a",@progbits
	.align	8
	.align		8
.nv.constant4:
        /*0000*/ 	.dword	__assertfail
	.align		8
        /*0008*/ 	.dword	__unnamed_1
	.align		8
        /*0010*/ 	.dword	_ZN40_INTERNAL_e6996093_4_k_cu_ebc1d5c4_122104cuda3std3__45__cpo5beginE
	.align		8
        /*0018*/ 	.dword	_ZN40_INTERNAL_e6996093_4_k_cu_ebc1d5c4_122104cuda3std3__45__cpo3endE
	.align		8
        /*0020*/ 	.dword	_ZN40_INTERNAL_e6996093_4_k_cu_ebc1d5c4_122104cuda3std3__45__cpo6cbeginE
	.align		8
        /*0028*/ 	.dword	_ZN40_INTERNAL_e6996093_4_k_cu_ebc1d5c4_122104cuda3std3__45__cpo4cendE
	.align		8
        /*0030*/ 	.dword	_ZN40_INTERNAL_e6996093_4_k_cu_ebc1d5c4_122104cuda3std3__442_GLOBAL__N__e6996093_4_k_cu_ebc1d5c4_122106ignoreE
	.align		8
        /*0038*/ 	.dword	_ZN40_INTERNAL_e6996093_4_k_cu_ebc1d5c4_122104cuda3std3__419piecewise_constructE
	.align		8
        /*0040*/ 	.dword	_ZN40_INTERNAL_e6996093_4_k_cu_ebc1d5c4_122104cuda3std3__48in_placeE
	.align		8
        /*0048*/ 	.dword	_ZN40_INTERNAL_e6996093_4_k_cu_ebc1d5c4_122104cuda3std6ranges3__45__cpo4swapE
	.align		8
        /*0050*/ 	.dword	_ZN40_INTERNAL_e6996093_4_k_cu_ebc1d5c4_122104cuda3std6ranges3__45__cpo9iter_moveE
	.align		8
        /*0058*/ 	.dword	_ZN40_INTERNAL_e6996093_4_k_cu_ebc1d5c4_122104cute7productE
	.align		8
        /*0060*/ 	.dword	_ZN40_INTERNAL_e6996093_4_k_cu_ebc1d5c4_122104cute1_E
	.align		8
        /*0068*/ 	.dword	$str$22
	.align		8
        /*0070*/ 	.dword	$str$23


//--------------------- .text._ZN7cutlass13device_kernelINS_4gemm6kernel13GemmUniversalIN4cute5tupleIJiiiiEEENS1_10collective13CollectiveMmaINS1_34MainloopSm90TmaGmmaWarpSpecializedILi75ENS5_IJNS4_1CILi2EEENSA_ILi1EEESC_EEENS1_32KernelTmaWarpSpecializedPingpongEEENS5_IJNSA_ILi64EEENSA_ILi32EEESH_EEEaNS5_IJlSC_lEEEaSJ_NS4_8TiledMMAINS4_8MMA_AtomIJNS4_4SM904GMMA26MMA_64x32x32_S32S8S8_SS_TNEEEENS4_6LayoutINS5_IJSC_SC_SC_EEENS5_IJNSA_ILi0EEESS_SS_EEEEENS5_IJNS4_10UnderscoreESV_SV_EEEEENS4_13SM90_TMA_LOADENS4_14ComposedLayoutINS4_7SwizzleILi1ELi4ELi3EEENS4_18smem_ptr_flag_bitsILi8EEENSQ_INS5_IJNSA_ILi8EEESH_EEENS5_IJSH_SC_EEEEEEEvNS4_8identityENS4_23SM90_TMA_LOAD_MULTICASTES18_vS19_EENS_8epilogue10collective6detail29Sm90TmaWarpSpecializedAdapterINS1D_15DefaultEpilogueIaSJ_SJ_NS1C_6thread17LinearCombinationIaLi1EiiLNS1H_9ScaleType4KindE0ELNS_15FloatRoundStyleE2EaEENS1_15EpilogueDefaultEEEEEvvEEEEvNT_6ParamsE --------------------------
	.section	.text._ZN7cutlass13device_kernelINS_4gemm6kernel13GemmUniversalIN4cute5tupleIJiiiiEEENS1_10collective13CollectiveMmaINS1_34MainloopSm90TmaGmmaWarpSpecializedILi75ENS5_IJNS4_1CILi2EEENSA_ILi1EEESC_EEENS1_32KernelTmaWarpSpecializedPingpongEEENS5_IJNSA_ILi64EEENSA_ILi32EEESH_EEEaNS5_IJlSC_lEEEaSJ_NS4_8TiledMMAINS4_8MMA_AtomIJNS4_4SM904GMMA26MMA_64x32x32_S32S8S8_SS_TNEEEENS4_6LayoutINS5_IJSC_SC_SC_EEENS5_IJNSA_ILi0EEESS_SS_EEEEENS5_IJNS4_10UnderscoreESV_SV_EEEEENS4_13SM90_TMA_LOADENS4_14ComposedLayoutINS4_7SwizzleILi1ELi4ELi3EEENS4_18smem_ptr_flag_bitsILi8EEENSQ_INS5_IJNSA_ILi8EEESH_EEENS5_IJSH_SC_EEEEEEEvNS4_8identityENS4_23SM90_TMA_LOAD_MULTICASTES18_vS19_EENS_8epilogue10collective6detail29Sm90TmaWarpSpecializedAdapterINS1D_15DefaultEpilogueIaSJ_SJ_NS1C_6thread17LinearCombinationIaLi1EiiLNS1H_9ScaleType4KindE0ELNS_15FloatRoundStyleE2EaEENS1_15EpilogueDefaultEEEEEvvEEEEvNT_6ParamsE,"ax",@progbits
	.align	128
.text._ZN7cutlass13device_kernelINS_4gemm6kernel13GemmUniversalIN4cute5tupleIJiiiiEEENS1_10collective13CollectiveMmaINS1_34MainloopSm90TmaGmmaWarpSpecializedILi75ENS5_IJNS4_1CILi2EEENSA_ILi1EEESC_EEENS1_32KernelTmaWarpSpecializedPingpongEEENS5_IJNSA_ILi64EEENSA_ILi32EEESH_EEEaNS5_IJlSC_lEEEaSJ_NS4_8TiledMMAINS4_8MMA_AtomIJNS4_4SM904GMMA26MMA_64x32x32_S32S8S8_SS_TNEEEENS4_6LayoutINS5_IJSC_SC_SC_EEENS5_IJNSA_ILi0EEESS_SS_EEEEENS5_IJNS4_10UnderscoreESV_SV_EEEEENS4_13SM90_TMA_LOADENS4_14ComposedLayoutINS4_7SwizzleILi1ELi4ELi3EEENS4_18smem_ptr_flag_bitsILi8EEENSQ_INS5_IJNSA_ILi8EEESH_EEENS5_IJSH_SC_EEEEEEEvNS4_8identityENS4_23SM90_TMA_LOAD_MULTICASTES18_vS19_EENS_8epilogue10collective6detail29Sm90TmaWarpSpecializedAdapterINS1D_15DefaultEpilogueIaSJ_SJ_NS1C_6thread17LinearCombinationIaLi1EiiLNS1H_9ScaleType4KindE0ELNS_15FloatRoundStyleE2EaEENS1_15EpilogueDefaultEEEEEvvEEEEvNT_6ParamsE:
        .type           _ZN7cutlass13device_kernelINS_4gemm6kernel13GemmUniversalIN4cute5tupleIJiiiiEEENS1_10collective13CollectiveMmaINS1_34MainloopSm90TmaGmmaWarpSpecializedILi75ENS5_IJNS4_1CILi2EEENSA_ILi1EEESC_EEENS1_32KernelTmaWarpSpecializedPingpongEEENS5_IJNSA_ILi64EEENSA_ILi32EEESH_EEEaNS5_IJlSC_lEEEaSJ_NS4_8TiledMMAINS4_8MMA_AtomIJNS4_4SM904GMMA26MMA_64x32x32_S32S8S8_SS_TNEEEENS4_6LayoutINS5_IJSC_SC_SC_EEENS5_IJNSA_ILi0EEESS_SS_EEEEENS5_IJNS4_10UnderscoreESV_SV_EEEEENS4_13SM90_TMA_LOADENS4_14ComposedLayoutINS4_7SwizzleILi1ELi4ELi3EEENS4_18smem_ptr_flag_bitsILi8EEENSQ_INS5_IJNSA_ILi8EEESH_EEENS5_IJSH_SC_EEEEEEEvNS4_8identityENS4_23SM90_TMA_LOAD_MULTICASTES18_vS19_EENS_8epilogue10collective6detail29Sm90TmaWarpSpecializedAdapterINS1D_15DefaultEpilogueIaSJ_SJ_NS1C_6thread17LinearCombinationIaLi1EiiLNS1H_9ScaleType4KindE0ELNS_15FloatRoundStyleE2EaEENS1_15EpilogueDefaultEEEEEvvEEEEvNT_6ParamsE,@function
        .size           _ZN7cutlass13device_kernelINS_4gemm6kernel13GemmUniversalIN4cute5tupleIJiiiiEEENS1_10collective13CollectiveMmaINS1_34MainloopSm90TmaGmmaWarpSpecializedILi75ENS5_IJNS4_1CILi2EEENSA_ILi1EEESC_EEENS1_32KernelTmaWarpSpecializedPingpongEEENS5_IJNSA_ILi64EEENSA_ILi32EEESH_EEEaNS5_IJlSC_lEEEaSJ_NS4_8TiledMMAINS4_8MMA_AtomIJNS4_4SM904GMMA26MMA_64x32x32_S32S8S8_SS_TNEEEENS4_6LayoutINS5_IJSC_SC_SC_EEENS5_IJNSA_ILi0EEESS_SS_EEEEENS5_IJNS4_10UnderscoreESV_SV_EEEEENS4_13SM90_TMA_LOADENS4_14ComposedLayoutINS4_7SwizzleILi1ELi4ELi3EEENS4_18smem_ptr_flag_bitsILi8EEENSQ_INS5_IJNSA_ILi8EEESH_EEENS5_IJSH_SC_EEEEEEEvNS4_8identityENS4_23SM90_TMA_LOAD_MULTICASTES18_vS19_EENS_8epilogue10collective6detail29Sm90TmaWarpSpecializedAdapterINS1D_15DefaultEpilogueIaSJ_SJ_NS1C_6thread17LinearCombinationIaLi1EiiLNS1H_9ScaleType4KindE0ELNS_15FloatRoundStyleE2EaEENS1_15EpilogueDefaultEEEEEvvEEEEvNT_6ParamsE,(.L_x_112 - _ZN7cutlass13device_kernelINS_4gemm6kernel13GemmUniversalIN4cute5tupleIJiiiiEEENS1_10collective13CollectiveMmaINS1_34MainloopSm90TmaGmmaWarpSpecializedILi75ENS5_IJNS4_1CILi2EEENSA_ILi1EEESC_EEENS1_32KernelTmaWarpSpecializedPingpongEEENS5_IJNSA_ILi64EEENSA_ILi32EEESH_EEEaNS5_IJlSC_lEEEaSJ_NS4_8TiledMMAINS4_8MMA_AtomIJNS4_4SM904GMMA26MMA_64x32x32_S32S8S8_SS_TNEEEENS4_6LayoutINS5_IJSC_SC_SC_EEENS5_IJNSA_ILi0EEESS_SS_EEEEENS5_IJNS4_10UnderscoreESV_SV_EEEEENS4_13SM90_TMA_LOADENS4_14ComposedLayoutINS4_7SwizzleILi1ELi4ELi3EEENS4_18smem_ptr_flag_bitsILi8EEENSQ_INS5_IJNSA_ILi8EEESH_EEENS5_IJSH_SC_EEEEEEEvNS4_8identityENS4_23SM90_TMA_LOAD_MULTICASTES18_vS19_EENS_8epilogue10collective6detail29Sm90TmaWarpSpecializedAdapterINS1D_15DefaultEpilogueIaSJ_SJ_NS1C_6thread17LinearCombinationIaLi1EiiLNS1H_9ScaleType4KindE0ELNS_15FloatRoundStyleE2EaEENS1_15EpilogueDefaultEEEEEvvEEEEvNT_6ParamsE)
        .other          _ZN7cutlass13device_kernelINS_4gemm6kernel13GemmUniversalIN4cute5tupleIJiiiiEEENS1_10collective13CollectiveMmaINS1_34MainloopSm90TmaGmmaWarpSpecializedILi75ENS5_IJNS4_1CILi2EEENSA_ILi1EEESC_EEENS1_32KernelTmaWarpSpecializedPingpongEEENS5_IJNSA_ILi64EEENSA_ILi32EEESH_EEEaNS5_IJlSC_lEEEaSJ_NS4_8TiledMMAINS4_8MMA_AtomIJNS4_4SM904GMMA26MMA_64x32x32_S32S8S8_SS_TNEEEENS4_6LayoutINS5_IJSC_SC_SC_EEENS5_IJNSA_ILi0EEESS_SS_EEEEENS5_IJNS4_10UnderscoreESV_SV_EEEEENS4_13SM90_TMA_LOADENS4_14ComposedLayoutINS4_7SwizzleILi1ELi4ELi3EEENS4_18smem_ptr_flag_bitsILi8EEENSQ_INS5_IJNSA_ILi8EEESH_EEENS5_IJSH_SC_EEEEEEEvNS4_8identityENS4_23SM90_TMA_LOAD_MULTICASTES18_vS19_EENS_8epilogue10collective6detail29Sm90TmaWarpSpecializedAdapterINS1D_15DefaultEpilogueIaSJ_SJ_NS1C_6thread17LinearCombinationIaLi1EiiLNS1H_9ScaleType4KindE0ELNS_15FloatRoundStyleE2EaEENS1_15EpilogueDefaultEEEEEvvEEEEvNT_6ParamsE,@"STO_CUDA_ENTRY STV_DEFAULT"
_ZN7cutlass13device_kernelINS_4gemm6kernel13GemmUniversalIN4cute5tupleIJiiiiEEENS1_10collective13CollectiveMmaINS1_34MainloopSm90TmaGmmaWarpSpecializedILi75ENS5_IJNS4_1CILi2EEENSA_ILi1EEESC_EEENS1_32KernelTmaWarpSpecializedPingpongEEENS5_IJNSA_ILi64EEENSA_ILi32EEESH_EEEaNS5_IJlSC_lEEEaSJ_NS4_8TiledMMAINS4_8MMA_AtomIJNS4_4SM904GMMA26MMA_64x32x32_S32S8S8_SS_TNEEEENS4_6LayoutINS5_IJSC_SC_SC_EEENS5_IJNSA_ILi0EEESS_SS_EEEEENS5_IJNS4_10UnderscoreESV_SV_EEEEENS4_13SM90_TMA_LOADENS4_14ComposedLayoutINS4_7SwizzleILi1ELi4ELi3EEENS4_18smem_ptr_flag_bitsILi8EEENSQ_INS5_IJNSA_ILi8EEESH_EEENS5_IJSH_SC_EEEEEEEvNS4_8identityENS4_23SM90_TMA_LOAD_MULTICASTES18_vS19_EENS_8epilogue10collective6detail29Sm90TmaWarpSpecializedAdapterINS1D_15DefaultEpilogueIaSJ_SJ_NS1C_6thread17LinearCombinationIaLi1EiiLNS1H_9ScaleType4KindE0ELNS_15FloatRoundStyleE2EaEENS1_15EpilogueDefaultEEEEEvvEEEEvNT_6ParamsE:
[----:B------:R-:W0:Y:S02]  /*0000*/  LDC R1, c[0x0][0x28] ;  /* 0x00000a00ff017b82 */ /* 0x000e240000000800 */
[----:B0-----:R-:W-:Y:S01]  /*0010*/  VIADD R1, R1, 0xfffffff8 ;  /* 0xfffffff801017836 */ /* 0x001fe20000000000 */
[----:B------:R-:W0:Y:S01]  /*0020*/  S2R R4, SR_TID.X ;  /* 0x0000000000047919 */ /* 0x000e220000002100 */
[----:B------:R-:W-:Y:S01]  /*0030*/  ELECT P0, URZ, PT ;  /* 0x00000000003f782f */ /* 0x000fe20003800000 */
[----:B------:R-:W-:Y:S01]  /*0040*/  BSSY B0, `(.L_x_0) ;  /* 0x000000f000007945 */ /* 0x000fe20003800000 */
[--C-:B0-----:R-:W-:Y:S02]  /*0050*/  SHF.R.U32.HI R2, RZ, 0x5, R4.reuse ;  /* 0x00000005ff027819 */ /* 0x101fe40000011604 */
[----:B------:R-:W-:-:S03]  /*0060*/  SHF.R.U32.HI R7, RZ, 0x7, R4 ;  /* 0x00000007ff077819 */ /* 0x000fc60000011604 */
[----:B------:R-:W0:Y:S04]  /*0070*/  SHFL.IDX PT, R5, R2, RZ, 0x1f ;  /* 0x00001fff02057589 */ /* 0x000e2800000e0000 */
[----:B------:R1:W2:Y:S01]  /*0080*/  SHFL.IDX PT, R10, R7, RZ, 0x1f ;  /* 0x00001fff070a7589 */ /* 0x0002a200000e0000 */
[----:B0-----:R-:W-:-:S13]  /*0090*/  ISETP.NE.OR P0, PT, R5, RZ, !P0 ;  /* 0x000000ff0500720c */ /* 0x001fda0004705670 */
[----:B-12---:R-:W-:Y:S05]  /*00a0*/  @P0 BRA `(.L_x_1) ;  /* 0x0000000000200947 */ /* 0x006fea0003800000 */
[----:B------:R-:W-:Y:S02]  /*00b0*/  ULDC.64 UR4, c[0x0][0x198] ;  /* 0x0000660000047ab9 */ /* 0x000fe40000000a00 */
[----:B------:R-:W-:Y:S02]  /*00c0*/  UIADD3 UR6, UP0, UR4, 0xf0, URZ ;  /* 0x000000f004067890 */ /* 0x000fe4000ff1e03f */
[----:B------:R-:W-:Y:S02]  /*00d0*/  UIADD3 UR4, UP1, UR4, 0x1f0, URZ ;  /* 0x000001f004047890 */ /* 0x000fe4000ff3e03f */
[----:B------:R-:W-:Y:S02]  /*00e0*/  UIADD3.X UR7, URZ, UR5, URZ, UP0, !UPT ;  /* 0x000000053f077290 */ /* 0x000fe400087fe43f */
[----:B------:R-:W-:-:S07]  /*00f0*/  UIADD3.X UR5, URZ, UR5, URZ, UP1, !UPT ;  /* 0x000000053f057290 */ /* 0x000fce0008ffe43f */
[----:B------:R0:W-:Y:S02]  /*0100*/  UTMACCTL.PF [UR6] ;  /* 0x00000000060079b9 */ /* 0x0001e40008040000 */
[----:B------:R0:W-:Y:S02]  /*0110*/  UTMACCTL.PF [UR4] ;  /* 0x00000000040079b9 */ /* 0x0001e40008040000 */
[----:B0-----:R-:W-:Y:S01]  /*0120*/  NOP ;  /* 0x0000000000007918 */ /* 0x001fe20000000000 */
.L_x_1:
[----:B------:R-:W-:Y:S05]  /*0130*/  BSYNC B0 ;  /* 0x0000000000007941 */ /* 0x000fea0003800000 */
.L_x_0:
[----:B------:R-:W0:Y:S01]  /*0140*/  SHFL.IDX PT, R8, R2, RZ, 0x1f ;  /* 0x00001fff02087589 */ /* 0x000e2200000e0000 */
[----:B------:R-:W-:-:S04]  /*0150*/  SHF.R.S32.HI R3, RZ, 0x1f, R4 ;  /* 0x0000001fff037819 */ /* 0x000fc80000011404 */
[----:B------:R-:W-:Y:S02]  /*0160*/  LEA.HI R3, R3, R4, RZ, 0x7 ;  /* 0x0000000403037211 */ /* 0x000fe400078f38ff */
[----:B0-----:R-:W-:-:S13]  /*0170*/  ISETP.NE.AND P0, PT, R8, RZ, PT ;  /* 0x000000ff0800720c */ /* 0x001fda0003f05270 */
[----:B------:R-:W-:Y:S05]  /*0180*/  @P0 BRA `(.L_x_2) ;  /* 0x00000008009c0947 */ /* 0x000fea0003800000 */
[----:B------:R-:W-:Y:S01]  /*0190*/  ELECT P0, URZ, PT ;  /* 0x00000000003f782f */ /* 0x000fe20003800000 */
[----:B------:R-:W-:-:S12]  /*01a0*/  BSSY B0, `(.L_x_2) ;  /* 0x00000a5000007945 */ /* 0x000fd80003800000 */
[----:B------:R-:W-:Y:S05]  /*01b0*/  @!P0 BRA `(.L_x_3) ;  /* 0x00000008008c8947 */ /* 0x000fea0003800000 */
[----:B------:R-:W0:Y:S01]  /*01c0*/  S2UR UR8, SR_CgaCtaId ;  /* 0x00000000000879c3 */ /* 0x000e220000008800 */
[----:B------:R-:W-:Y:S01]  /*01d0*/  UMOV UR4, 0x400 ;  /* 0x0000040000047882 */ /* 0x000fe20000000000 */
[----:B------:R-:W-:Y:S01]  /*01e0*/  UMOV UR5, 0x1 ;  /* 0x0000000100057882 */ /* 0x000fe20000000000 */
[----:B------:R-:W-:Y:S02]  /*01f0*/  UMOV UR6, 0x2 ;  /* 0x0000000200067882 */ /* 0x000fe40000000000 */
[----:B------:R-:W-:-:S04]  /*0200*/  UIADD3 UR6, -UR6, 0x100000, URZ ;  /* 0x0010000006067890 */ /* 0x000fc8000fffe13f */
[----:B------:R-:W-:Y:S02]  /*0210*/  USHF.L.U32 UR7, UR6, 0xb, URZ ;  /* 0x0000000b06077899 */ /* 0x000fe4000800063f */
[----:B------:R-:W-:Y:S02]  /*0220*/  USHF.L.U32 UR6, UR6, 0x1, URZ ;  /* 0x0000000106067899 */ /* 0x000fe4000800063f */
[----:B0-----:R-:W-:Y:S02]  /*0230*/  ULEA UR8, UR8, UR4, 0x18 ;  /* 0x0000000408087291 */ /* 0x001fe4000f8ec03f */
[----:B------:R-:W-:-:S04]  /*0240*/  UIADD3 UR4, -UR5, 0x100000, URZ ;  /* 0x0010000005047890 */ /* 0x000fc8000fffe13f */
[----:B------:R-:W-:Y:S02]  /*0250*/  USHF.L.U32 UR5, UR4, 0xb, URZ ;  /* 0x0000000b04057899 */ /* 0x000fe4000800063f */
[----:B------:R-:W-:Y:S01]  /*0260*/  USHF.L.U32 UR4, UR4, 0x1, URZ ;  /* 0x0000000104047899 */ /* 0x000fe2000800063f */
[----:B------:R-:W0:Y:S11]  /*0270*/  FENCE.VIEW.ASYNC.S ;  /* 0x00000000000073c6 */ /* 0x000e360000000000 */
[----:B0-----:R0:W1:Y:S01]  /*0280*/  SYNCS.EXCH.64 URZ, [UR8], UR4 ;  /* 0x00000004083f75b2 */ /* 0x0010620008000100 */
[----:B------:R0:W2:Y:S01]  /*0290*/  SYNCS.EXCH.64 URZ, [UR8+0x258], UR6 ;  /* 0x00025806083f75b2 */ /* 0x0000a20008000100 */
[----:B------:R0:W3:Y:S01]  /*02a0*/  SYNCS.EXCH.64 URZ, [UR8+0x8], UR4 ;  /* 0x00000804083f75b2 */ /* 0x0000e20008000100 */
[----:B------:R0:W4:Y:S01]  /*02b0*/  SYNCS.EXCH.64 URZ, [UR8+0x260], UR6 ;  /* 0x00026006083f75b2 */ /* 0x0001220008000100 */
[----:B------:R0:W0:Y:S01]  /*02c0*/  SYNCS.EXCH.64 URZ, [UR8+0x10], UR4 ;  /* 0x00001004083f75b2 */ /* 0x0000220008000100 */
        /* <DEDUP_REMOVED lines=145> */
[----:B-1234-:R-:W-:Y:S01]  /*0be0*/  NOP ;  /* 0x0000000000007918 */ /* 0x01efe20000000000 */
.L_x_3:
[----:B0-----:R-:W-:Y:S05]  /*0bf0*/  BSYNC B0 ;  /* 0x0000000000007941 */ /* 0x001fea0003800000 */
.L_x_2:
[----:B------:R-:W0:Y:S01]  /*0c00*/  SHFL.IDX PT, R13, R2, RZ, 0x1f ;  /* 0x00001fff020d7589 */ /* 0x000e2200000e0000 */
[----:B------:R-:W1:Y:S01]  /*0c10*/  S2UR UR12, SR_CTAID.X ;  /* 0x00000000000c79c3 */ /* 0x000e620000002500 */
[----:B------:R-:W-:Y:S02]  /*0c20*/  LOP3.LUT R3, R3, 0xffffff80, RZ, 0xc0, !PT ;  /* 0xffffff8003037812 */ /* 0x000fe400078ec0ff */
[----:B------:R-:W-:Y:S01]  /*0c30*/  ELECT P0, URZ, PT ;  /* 0x00000000003f782f */ /* 0x000fe20003800000 */
[----:B------:R2:W3:Y:S01]  /*0c40*/  SHFL.IDX PT, R12, R2, RZ, 0x1f ;  /* 0x00001fff020c7589 */ /* 0x0004e200000e0000 */
[----:B------:R-:W-:Y:S01]  /*0c50*/  ELECT P1, URZ, PT ;  /* 0x00000000003f782f */ /* 0x000fe20003820000 */
[----:B------:R-:W-:Y:S01]  /*0c60*/  NOP ;  /* 0x0000000000007918 */ /* 0x000fe20000000000 */
[----:B------:R-:W-:Y:S01]  /*0c70*/  IMAD.IADD R3, R4, 0x1, -R3 ;  /* 0x0000000104037824 */ /* 0x000fe200078e0a03 */
[----:B------:R-:W4:Y:S01]  /*0c80*/  S2R R6, SR_CTAID.Y ;  /* 0x0000000000067919 */ /* 0x000f220000002600 */
[----:B------:R-:W-:Y:S01]  /*0c90*/  ULDC UR4, c[0x0][0x150] ;  /* 0x0000540000047ab9 */ /* 0x000fe20000000800 */
[----:B------:R-:W5:Y:S01]  /*0ca0*/  LDC R14, c[0x0][0x144] ;  /* 0x00005100ff0e7b82 */ /* 0x000f620000000800 */
[----:B------:R-:W-:Y:S01]  /*0cb0*/  UMOV UR11, 0x80 ;  /* 0x00000080000b7882 */ /* 0x000fe20000000000 */
[----:B------:R-:W-:Y:S01]  /*0cc0*/  SHF.R.S32.HI R0, RZ, 0x1f, R3 ;  /* 0x0000001fff007819 */ /* 0x000fe20000011403 */
[----:B------:R-:W-:Y:S01]  /*0cd0*/  NOP ;  /* 0x0000000000007918 */ /* 0x000fe20000000000 */
[C---:B------:R-:W-:Y:S01]  /*0ce0*/  VIADD R33, R10.reuse, 0xffffffff ;  /* 0xffffffff0a217836 */ /* 0x040fe20000000000 */
[----:B------:R-:W-:Y:S01]  /*0cf0*/  ISETP.NE.AND P4, PT, R10, RZ, PT ;  /* 0x000000ff0a00720c */ /* 0x000fe20003f85270 */
[----:B------:R-:W-:Y:S01]  /*0d00*/  IMAD.MOV.U32 R41, RZ, RZ, 0x1 ;  /* 0x00000001ff297424 */ /* 0x000fe200078e00ff */
[----:B------:R-:W-:Y:S01]  /*0d10*/  LEA.HI R9, R0, R3, RZ, 0x3 ;  /* 0x0000000300097211 */ /* 0x000fe200078f18ff */
[----:B------:R-:W5:Y:S01]  /*0d20*/  LDC R15, c[0x0][0x140] ;  /* 0x00005000ff0f7b82 */ /* 0x000f620000000800 */
[----:B------:R-:W-:-:S02]  /*0d30*/  ISETP.GE.U32.AND P6, PT, R33, 0x2, PT ;  /* 0x000000022100780c */ /* 0x000fc40003fc6070 */
[--C-:B------:R-:W-:Y:S02]  /*0d40*/  SHF.R.S32.HI R11, RZ, 0x3, R9.reuse ;  /* 0x00000003ff0b7819 */ /* 0x100fe40000011409 */
[----:B--2---:R-:W-:Y:S02]  /*0d50*/  SHF.R.S32.HI R2, RZ, 0x1f, R9 ;  /* 0x0000001fff027819 */ /* 0x004fe40000011409 */
[----:B------:R-:W-:Y:S01]  /*0d60*/  SHF.R.S32.HI R9, RZ, 0x1f, R8 ;  /* 0x0000001fff097819 */ /* 0x000fe20000011408 */
[----:B------:R-:W2:Y:S01]  /*0d70*/  LDC R25, c[0x0][0x148] ;  /* 0x00005200ff197b82 */ /* 0x000ea20000000800 */
[----:B0-----:R-:W-:Y:S02]  /*0d80*/  ISETP.NE.OR P0, PT, R13, RZ, !P0 ;  /* 0x000000ff0d00720c */ /* 0x001fe40004705670 */
[----:B-1----:R-:W-:Y:S02]  /*0d90*/  I2FP.F32.U32 R13, UR12 ;  /* 0x0000000c000d7c45 */ /* 0x002fe40008201000 */
[----:B------:R-:W-:-:S02]  /*0da0*/  LEA.HI R2, R2, R11, RZ, 0x2 ;  /* 0x0000000b02027211 */ /* 0x000fc400078f10ff */
[----:B------:R-:W-:Y:S01]  /*0db0*/  LEA.HI R9, R9, R8, RZ, 0x2 ;  /* 0x0000000809097211 */ /* 0x000fe200078f10ff */
[----:B------:R-:W-:Y:S01]  /*0dc0*/  FMUL R13, R13, UR4 ;  /* 0x000000040d0d7c20 */ /* 0x000fe20008400000 */
[----:B---3--:R-:W-:Y:S01]  /*0dd0*/  ISETP.NE.OR P1, PT, R12, RZ, !P1 ;  /* 0x000000ff0c00720c */ /* 0x008fe20004f25670 */
[----:B------:R-:W-:Y:S01]  /*0de0*/  ULDC UR4, c[0x0][0x154] ;  /* 0x0000550000047ab9 */ /* 0x000fe20000000800 */
[----:B------:R-:W-:Y:S02]  /*0df0*/  LOP3.LUT R12, R2, 0xfffffffc, RZ, 0xc0, !PT ;  /* 0xfffffffc020c7812 */ /* 0x000fe400078ec0ff */
[----:B------:R-:W-:Y:S01]  /*0e00*/  LOP3.LUT R9, R9, 0x3ffffffc, RZ, 0xc0, !PT ;  /* 0x3ffffffc09097812 */ /* 0x000fe200078ec0ff */
[----:B------:R-:W0:Y:S01]  /*0e10*/  F2I.U32.TRUNC.NTZ R13, R13 ;  /* 0x0000000d000d7305 */ /* 0x000e22000020f000 */
[----:B------:R-:W-:Y:S01]  /*0e20*/  SHF.R.S32.HI R2, RZ, 0x1f, R5 ;  /* 0x0000001fff027819 */ /* 0x000fe20000011405 */
[----:B------:R-:W-:Y:S01]  /*0e30*/  IMAD.IADD R12, R11, 0x1, -R12 ;  /* 0x000000010b0c7824 */ /* 0x000fe200078e0a0c */
[----:B------:R-:W-:Y:S01]  /*0e40*/  VOTEU.ALL UP1, P0 ;  /* 0x00000000003f7886 */ /* 0x000fe20000020000 */
[----:B------:R-:W-:Y:S01]  /*0e50*/  IMAD.IADD R9, R8, 0x1, -R9 ;  /* 0x0000000108097824 */ /* 0x000fe200078e0a09 */
[----:B------:R-:W-:Y:S01]  /*0e60*/  LEA.HI R2, R2, R5, RZ, 0x2 ;  /* 0x0000000502027211 */ /* 0x000fe200078f10ff */
[----:B------:R-:W-:Y:S01]  /*0e70*/  VOTEU.ALL UP0, P0 ;  /* 0x00000000003f7886 */ /* 0x000fe20000000000 */
[----:B----4-:R-:W-:Y:S01]  /*0e80*/  I2FP.F32.U32 R8, R6 ;  /* 0x0000000600087245 */ /* 0x010fe20000201000 */
[----:B------:R-:W-:Y:S01]  /*0e90*/  IMAD R9, R9, 0x4, R12 ;  /* 0x0000000409097824 */ /* 0x000fe200078e020c */
[----:B------:R-:W-:Y:S01]  /*0ea0*/  LOP3.LUT R2, R2, 0xfffffffc, RZ, 0xc0, !PT ;  /* 0xfffffffc02027812 */ /* 0x000fe200078ec0ff */
[----:B------:R-:W-:Y:S01]  /*0eb0*/  VOTEU.ALL UP2, P1 ;  /* 0x00000000003f7886 */ /* 0x000fe20000840000 */
[----:B------:R-:W1:Y:S01]  /*0ec0*/  @!UP1 S2UR UR7, SR_CgaCtaId ;  /* 0x00000000000799c3 */ /* 0x000e620000008800 */
[----:B------:R-:W-:Y:S01]  /*0ed0*/  FMUL R8, R8, UR4 ;  /* 0x0000000408087c20 */ /* 0x000fe20008400000 */
[----:B------:R-:W-:Y:S01]  /*0ee0*/  IMAD.SHL.U32 R40, R9, 0x4, RZ ;  /* 0x0000000409287824 */ /* 0x000fe200078e00ff */
[----:B------:R-:W-:Y:S01]  /*0ef0*/  UMOV UR4, 0x20 ;  /* 0x0000002000047882 */ /* 0x000fe20000000000 */
[----:B------:R-:W-:Y:S01]  /*0f00*/  IMAD.IADD R5, R5, 0x1, -R2 ;  /* 0x0000000105057824 */ /* 0x000fe200078e0a02 */
[----:B------:R-:W-:Y:S01]  /*0f10*/  LEA.HI R2, R9, R9, RZ, 0x1 ;  /* 0x0000000909027211 */ /* 0x000fe200078f08ff */
[----:B0-----:R-:W-:Y:S01]  /*0f20*/  IMAD.MOV R13, RZ, RZ, -R13 ;  /* 0x000000ffff0d7224 */ /* 0x001fe200078e0a0d */
[----:B------:R-:W0:Y:S01]  /*0f30*/  F2I.U32.TRUNC.NTZ R8, R8 ;  /* 0x0000000800087305 */ /* 0x000e22000020f000 */
[----:B------:R-:W3:Y:S01]  /*0f40*/  @!UP2 S2UR UR10, SR_CgaCtaId ;  /* 0x00000000000aa9c3 */ /* 0x000ee20000008800 */
[----:B------:R-:W-:Y:S01]  /*0f50*/  LOP3.LUT R2, R2, 0xfffffffe, RZ, 0xc0, !PT ;  /* 0xfffffffe02027812 */ /* 0x000fe200078ec0ff */
[----:B-----5:R-:W-:Y:S01]  /*0f60*/  IMAD R21, R14, R13, UR12 ;  /* 0x0000000c0e157e24 */ /* 0x020fe2000f8e020d */
[----:B------:R-:W-:Y:S01]  /*0f70*/  @!UP1 UMOV UR6, 0x400 ;  /* 0x0000040000069882 */ /* 0x000fe20000000000 */
[----:B------:R-:W-:-:S04]  /*0f80*/  @!UP1 UIADD3 UR4, -UR4, 0x100000, URZ ;  /* 0x0010000004049890 */ /* 0x000fc8000fffe13f */
[----:B------:R-:W-:Y:S02]  /*0f90*/  @!UP1 USHF.L.U32 UR5, UR4, 0xb, URZ ;  /* 0x0000000b04059899 */ /* 0x000fe4000800063f */
[----:B------:R-:W-:Y:S01]  /*0fa0*/  @!UP1 USHF.L.U32 UR4, UR4, 0x1, URZ ;  /* 0x0000000104049899 */ /* 0x000fe2000800063f */
[C---:B------:R-:W-:Y:S01]  /*0fb0*/  LOP3.LUT R40, R9.reuse, 0xc, R40, 0x78, !PT ;  /* 0x0000000c09287812 */ /* 0x040fe200078e7828 */
[----:B------:R-:W-:Y:S01]  /*0fc0*/  IMAD.IADD R2, R9, 0x1, -R2 ;  /* 0x0000000109027824 */ /* 0x000fe200078e0a02 */
[----:B------:R-:W-:Y:S01]  /*0fd0*/  @!UP2 UMOV UR9, 0x400 ;  /* 0x000004000009a882 */ /* 0x000fe20000000000 */
[----:B------:R-:W-:Y:S01]  /*0fe0*/  VOTEU.ALL UP3, P1 ;  /* 0x00000000003f7886 */ /* 0x000fe20000860000 */
[----:B------:R-:W-:Y:S01]  /*0ff0*/  VOTEU.ALL UP4, P1 ;  /* 0x00000000003f7886 */ /* 0x000fe20000880000 */
[----:B------:R-:W-:Y:S01]  /*1000*/  VOTEU.ALL UP5, P1 ;  /* 0x00000000003f7886 */ /* 0x000fe200008a0000 */
[----:B------:R-:W-:Y:S01]  /*1010*/  ISETP.NE.AND P3, PT, R2, R21, PT ;  /* 0x000000150200720c */ /* 0x000fe20003f65270 */
[----:B------:R4:W4:Y:S01]  /*1020*/  SHFL.IDX PT, R14, R7, RZ, 0x1f ;  /* 0x00001fff070e7589 */ /* 0x00092200000e0000 */
[----:B------:R-:W-:Y:S01]  /*1030*/  ISETP.EQ.U32.AND P2, PT, R15, 0x1, PT ;  /* 0x000000010f00780c */ /* 0x000fe20003f42070 */
[----:B0-----:R-:W-:Y:S01]  /*1040*/  IMAD.MOV R20, RZ, RZ, -R8 ;  /* 0x000000ffff147224 */ /* 0x001fe200078e0a08 */
[----:B-1----:R-:W-:-:S02]  /*1050*/  @!UP1 ULEA UR8, UR7, UR6, 0x18 ;  /* 0x0000000607089291 */ /* 0x002fc4000f8ec03f */
[----:B------:R-:W-:-:S04]  /*1060*/  @!UP2 UIADD3 UR6, -UR11, 0x100000, URZ ;  /* 0x001000000b06a890 */ /* 0x000fc8000fffe13f */
[----:B------:R-:W-:Y:S02]  /*1070*/  @!UP2 USHF.L.U32 UR7, UR6, 0xb, URZ ;  /* 0x0000000b0607a899 */ /* 0x000fe4000800063f */
[----:B------:R-:W-:Y:S01]  /*1080*/  @!UP2 USHF.L.U32 UR6, UR6, 0x1, URZ ;  /* 0x000000010606a899 */ /* 0x000fe2000800063f */
[----:B--2---:R-:W-:Y:S01]  /*1090*/  IMAD R9, R25, R20, R6 ;  /* 0x0000001419097224 */ /* 0x004fe200078e0206 */
[----:B------:R-:W-:Y:S01]  /*10a0*/  VOTEU.ALL UP1, P0 ;  /* 0x00000000003f7886 */ /* 0x000fe20000020000 */
[----:B------:R-:W-:Y:S01]  /*10b0*/  LOP3.LUT P0, RZ, R3, 0x7, RZ, 0xc0, !PT ;  /* 0x0000000703ff7812 */ /* 0x000fe2000780c0ff */
[----:B---3--:R-:W-:Y:S01]  /*10c0*/  @!UP2 ULEA UR9, UR10, UR9, 0x18 ;  /* 0x000000090a09a291 */ /* 0x008fe2000f8ec03f */
[----:B------:R-:W-:Y:S01]  /*10d0*/  @P3 LEA.HI R2, R40, R40, RZ, 0x1 ;  /* 0x0000002828023211 */ /* 0x000fe200078f08ff */
[----:B------:R-:W-:Y:S01]  /*10e0*/  VOTEU.ALL UP2, P1 ;  /* 0x00000000003f7886 */ /* 0x000fe20000840000 */
[----:B------:R-:W-:Y:S01]  /*10f0*/  ISETP.NE.AND P1, PT, R5, 0x3, PT ;  /* 0x000000030500780c */ /* 0x000fe20003f25270 */
[----:B------:R-:W0:Y:S02]  /*1100*/  FENCE.VIEW.ASYNC.S ;  /* 0x00000000000073c6 */ /* 0x000e240000000000 */
[----:B0-----:R0:W1:Y:S01]  /*1110*/  @!UP0 SYNCS.EXCH.64 URZ, [UR8+0x4e0], UR4 ;  /* 0x0004e004083f85b2 */ /* 0x0010620008000100 */
[----:B------:R-:W-:-:S02]  /*1120*/  @P3 SHF.R.S32.HI R2, RZ, 0x1, R2 ;  /* 0x00000001ff023819 */ /* 0x000fc40000011402 */
[----:B------:R-:W-:Y:S02]  /*1130*/  ISETP.EQ.OR P1, PT, R5, RZ, !P1 ;  /* 0x000000ff0500720c */ /* 0x000fe40004f22670 */
[----:B------:R-:W-:Y:S02]  /*1140*/  @P3 ISETP.NE.AND P5, PT, R2, R9, PT ;  /* 0x000000090200320c */ /* 0x000fe40003fa5270 */
[----:B------:R-:W-:Y:S02]  /*1150*/  ISETP.LT.U32.AND P0, PT, R40, 0x2, !P0 ;  /* 0x000000022800780c */ /* 0x000fe40004701070 */
[----:B------:R-:W-:Y:S02]  /*1160*/  ISETP.EQ.AND P1, PT, R10, RZ, P1 ;  /* 0x000000ff0a00720c */ /* 0x000fe40000f22270 */
[----:B------:R-:W-:Y:S02]  /*1170*/  SEL R2, RZ, 0x1, !P0 ;  /* 0x00000001ff027807 */ /* 0x000fe40004000000 */
[----:B------:R-:W-:-:S02]  /*1180*/  @P3 SEL R41, RZ, 0x1, P5 ;  /* 0x00000001ff293807 */ /* 0x000fc40002800000 */
[----:B------:R-:W-:Y:S01]  /*1190*/  SEL R16, RZ, 0x1, !P1 ;  /* 0x00000001ff107807 */ /* 0x000fe20004800000 */
[----:B------:R0:W2:Y:S01]  /*11a0*/  @!UP1 SYNCS.EXCH.64 URZ, [UR8+0x4e8], UR4 ;  /* 0x0004e804083f95b2 */ /* 0x0000a20008000100 */
[----:B------:R-:W-:Y:S01]  /*11b0*/  NOP ;  /* 0x0000000000007918 */ /* 0x000fe20000000000 */
[----:B------:R-:W-:Y:S02]  /*11c0*/  LOP3.LUT R41, R41, R2, RZ, 0xc0, !PT ;  /* 0x0000000229297212 */ /* 0x000fe400078ec0ff */
[----:B------:R-:W-:Y:S01]  /*11d0*/  SEL R16, R16, 0x2, P6 ;  /* 0x0000000210107807 */ /* 0x000fe20003000000 */
[----:B------:R0:W3:Y:S01]  /*11e0*/  @!UP2 SYNCS.EXCH.64 URZ, [UR9+0x4c0], UR6 ;  /* 0x0004c006093fa5b2 */ /* 0x0000e20008000100 */
[----:B------:R0:W0:Y:S01]  /*11f0*/  @!UP3 SYNCS.EXCH.64 URZ, [UR9+0x4c8], UR6 ;  /* 0x0004c806093fb5b2 */ /* 0x0000220008000100 */
[----:B------:R0:W0:Y:S01]  /*1200*/  @!UP4 SYNCS.EXCH.64 URZ, [UR9+0x4d0], UR6 ;  /* 0x0004d006093fc5b2 */ /* 0x0000220008000100 */
[----:B------:R0:W0:Y:S01]  /*1210*/  @!UP5 SYNCS.EXCH.64 URZ, [UR9+0x4d8], UR6 ;  /* 0x0004d806093fd5b2 */ /* 0x0000220008000100 */
[----:B------:R-:W-:Y:S01]  /*1220*/  NOP ;  /* 0x0000000000007918 */ /* 0x000fe20000000000 */
[----:B-1--4-:R-:W-:Y:S05]  /*1230*/  @!P2 BRA `(.L_x_4) ;  /* 0x000000000008a947 */ /* 0x012fea0003800000 */
[----:B0-23--:R-:W-:Y:S01]  /*1240*/  UCGABAR_ARV ;  /* 0x00000000000079c7 */ /* 0x00dfe20008000000 */
[----:B------:R-:W-:Y:S05]  /*1250*/  BRA `(.L_x_5) ;  /* 0x0000000000047947 */ /* 0x000fea0003800000 */
.L_x_4:
[----:B0-23--:R-:W-:Y:S01]  /*1260*/  NOP ;  /* 0x0000000000007918 */ /* 0x00dfe20000000000 */
.L_x_5:
[----:B------:R-:W-:Y:S01]  /*1270*/  ULDC.64 UR4, c[0x0][0x598] ;  /* 0x0001660000047ab9 */ /* 0x000fe20000000a00 */
[----:B------:R-:W-:Y:S01]  /*1280*/  ULDC.64 UR36, c[0x0][0x208] ;  /* 0x0000820000247ab9 */ /* 0x000fe20000000a00 */
[----:B------:R-:W-:-:S04]  /*1290*/  ISETP.NE.U32.AND P0, PT, RZ, UR4, PT ;  /* 0x00000004ff007c0c */ /* 0x000fc8000bf05070 */
[----:B------:R-:W-:-:S13]  /*12a0*/  ISETP.NE.AND.EX P0, PT, RZ, UR5, PT, P0 ;  /* 0x00000005ff007c0c */ /* 0x000fda000bf05300 */
[----:B------:R-:W-:Y:S05]  /*12b0*/  @!P0 BRA `(.L_x_6) ;  /* 0x00000000001c8947 */ /* 0x000fea0003800000 */
[----:B------:R-:W0:Y:S02]  /*12c0*/  LDC.64 R8, c[0x0][0x598] ;  /* 0x00016600ff087b82 */ /* 0x000e240000000a00 */
[----:B0-----:R-:W2:Y:S02]  /*12d0*/  LDG.E.64 R8, desc[UR36][R8.64] ;  /* 0x0000002408087981 */ /* 0x001ea4000c1e1b00 */
[----:B--2---:R-:W-:-:S04]  /*12e0*/  ISETP.NE.U32.AND P0, PT, R8, RZ, PT ;  /* 0x000000ff0800720c */ /* 0x004fc80003f05070 */
[----:B------:R-:W-:-:S13]  /*12f0*/  ISETP.NE.AND.EX P0, PT, R9, RZ, PT, P0 ;  /* 0x000000ff0900720c */ /* 0x000fda0003f05300 */
[----:B------:R-:W-:Y:S05]  /*1300*/  @!P0 BRA `(.L_x_6) ;  /* 0x0000000000088947 */ /* 0x000fea0003800000 */
[----:B------:R0:W5:Y:S01]  /*1310*/  LD.E R42, desc[UR36][R8.64] ;  /* 0x00000024082a7980 */ /* 0x000162000c101900 */
[----:B------:R-:W-:Y:S05]  /*1320*/  BRA `(.L_x_7) ;  /* 0x0000000000247947 */ /* 0x000fea0003800000 */
.L_x_6:
[----:B------:R-:W-:Y:S02]  /*1330*/  ULDC.64 UR4, c[0x0][0x588] ;  /* 0x0001620000047ab9 */ /* 0x000fe40000000a00 */
[----:B------:R-:W-:-:S04]  /*1340*/  ISETP.NE.U32.AND P0, PT, RZ, UR4, PT ;  /* 0x00000004ff007c0c */ /* 0x000fc8000bf05070 */
[----:B------:R-:W-:-:S13]  /*1350*/  ISETP.NE.AND.EX P0, PT, RZ, UR5, PT, P0 ;  /* 0x00000005ff007c0c */ /* 0x000fda000bf05300 */
[----:B------:R-:W-:Y:S05]  /*1360*/  @!P0 BRA `(.L_x_8) ;  /* 0x00000000000c8947 */ /* 0x000fea0003800000 */
[----:B------:R-:W0:Y:S02]  /*1370*/  LDC.64 R42, c[0x0][0x588] ;  /* 0x00016200ff2a7b82 */ /* 0x000e240000000a00 */
[----:B0-----:R1:W5:Y:S01]  /*1380*/  LDG.E R42, desc[UR36][R42.64] ;  /* 0x000000242a2a7981 */ /* 0x001362000c1e1900 */
[----:B------:R-:W-:Y:S05]  /*1390*/  BRA `(.L_x_7) ;  /* 0x0000000000087947 */ /* 0x000fea0003800000 */
.L_x_8:
[----:B------:R-:W-:Y:S02]  /*13a0*/  ULDC UR4, c[0x0][0x580] ;  /* 0x0001600000047ab9 */ /* 0x000fe40000000800 */
[----:B------:R-:W-:-:S07]  /*13b0*/  IMAD.U32 R42, RZ, RZ, UR4 ;  /* 0x00000004ff2a7e24 */ /* 0x000fce000f8e00ff */
.L_x_7:
[----:B------:R-:W-:Y:S02]  /*13c0*/  ULDC.64 UR4, c[0x0][0x5a0] ;  /* 0x0001680000047ab9 */ /* 0x000fe40000000a00 */
[----:B------:R-:W-:-:S04]  /*13d0*/  ISETP.NE.U32.AND P0, PT, RZ, UR4, PT ;  /* 0x00000004ff007c0c */ /* 0x000fc8000bf05070 */
[----:B------:R-:W-:-:S13]  /*13e0*/  ISETP.NE.AND.EX P0, PT, RZ, UR5, PT, P0 ;  /* 0x00000005ff007c0c */ /* 0x000fda000bf05300 */
[----:B------:R-:W-:Y:S05]  /*13f0*/  @!P0 BRA `(.L_x_9) ;  /* 0x00000000001c8947 */ /* 0x000fea0003800000 */
[----:B0-----:R-:W0:Y:S02]  /*1400*/  LDC.64 R8, c[0x0][0x5a0] ;  /* 0x00016800ff087b82 */ /* 0x001e240000000a00 */
[----:B0-----:R-:W2:Y:S02]  /*1410*/  LDG.E.64 R8, desc[UR36][R8.64] ;  /* 0x0000002408087981 */ /* 0x001ea4000c1e1b00 */
[----:B--2---:R-:W-:-:S04]  /*1420*/  ISETP.NE.U32.AND P0, PT, R8, RZ, PT ;  /* 0x000000ff0800720c */ /* 0x004fc80003f05070 */
[----:B------:R-:W-:-:S13]  /*1430*/  ISETP.NE.AND.EX P0, PT, R9, RZ, PT, P0 ;  /* 0x000000ff0900720c */ /* 0x000fda0003f05300 */
[----:B------:R-:W-:Y:S05]  /*1440*/  @!P0 BRA `(.L_x_9) ;  /* 0x0000000000088947 */ /* 0x000fea0003800000 */
[----:B-1----:R0:W5:Y:S01]  /*1450*/  LD.E R43, desc[UR36][R8.64] ;  /* 0x00000024082b7980 */ /* 0x002162000c101900 */
[----:B------:R-:W-:Y:S05]  /*1460*/  BRA `(.L_x_10) ;  /* 0x0000000000247947 */ /* 0x000fea0003800000 */
.L_x_9:
[----:B------:R-:W-:Y:S02]  /*1470*/  ULDC.64 UR4, c[0x0][0x590] ;  /* 0x0001640000047ab9 */ /* 0x000fe40000000a00 */
[----:B------:R-:W-:-:S04]  /*1480*/  ISETP.NE.U32.AND P0, PT, RZ, UR4, PT ;  /* 0x00000004ff007c0c */ /* 0x000fc8000bf05070 */
[----:B------:R-:W-:-:S13]  /*1490*/  ISETP.NE.AND.EX P0, PT, RZ, UR5, PT, P0 ;  /* 0x00000005ff007c0c */ /* 0x000fda000bf05300 */
[----:B------:R-:W-:Y:S05]  /*14a0*/  @!P0 BRA `(.L_x_11) ;  /* 0x00000000000c8947 */ /* 0x000fea0003800000 */
[----:B0-----:R-:W1:Y:S02]  /*14b0*/  LDC.64 R8, c[0x0][0x590] ;  /* 0x00016400ff087b82 */ /* 0x001e640000000a00 */
[----:B-1----:R1:W5:Y:S01]  /*14c0*/  LDG.E R43, desc[UR36][R8.64] ;  /* 0x00000024082b7981 */ /* 0x002362000c1e1900 */
[----:B------:R-:W-:Y:S05]  /*14d0*/  BRA `(.L_x_10) ;  /* 0x0000000000087947 */ /* 0x000fea0003800000 */
.L_x_11:
[----:B------:R-:W-:Y:S02]  /*14e0*/  ULDC UR4, c[0x0][0x584] ;  /* 0x0001610000047ab9 */ /* 0x000fe40000000800 */
[----:B-1----:R-:W-:-:S07]  /*14f0*/  IMAD.U32 R43, RZ, RZ, UR4 ;  /* 0x00000004ff2b7e24 */ /* 0x002fce000f8e00ff */
.L_x_10:
[----:B------:R-:W2:Y:S01]  /*1500*/  LDC R2, c[0x0][0x65c] ;  /* 0x00019700ff027b82 */ /* 0x000ea20000000800 */
[----:B------:R-:W-:Y:S01]  /*1510*/  ULDC UR6, c[0x0][0x28c] ;  /* 0x0000a30000067ab9 */ /* 0x000fe20000000800 */
[----:B------:R-:W-:Y:S01]  /*1520*/  ISETP.NE.AND P0, PT, R10, 0x2, PT ;  /* 0x000000020a00780c */ /* 0x000fe20003f05270 */
[----:B------:R-:W-:Y:S01]  /*1530*/  UIADD3 UR6, UR6, 0x1f, URZ ;  /* 0x0000001f06067890 */ /* 0x000fe2000fffe03f */
[----:B01----:R-:W-:Y:S01]  /*1540*/  IMAD.U32 R8, RZ, RZ, UR12 ;  /* 0x0000000cff087e24 */ /* 0x003fe2000f8e00ff */
[----:B------:R-:W-:Y:S01]  /*1550*/  UMOV UR39, URZ ;  /* 0x0000003f00277c82 */ /* 0x000fe20008000000 */
[----:B------:R-:W-:Y:S01]  /*1560*/  UMOV UR38, URZ ;  /* 0x0000003f00267c82 */ /* 0x000fe20008000000 */
[----:B------:R-:W-:Y:S01]  /*1570*/  USHF.R.S32.HI UR7, URZ, 0x1f, UR6 ;  /* 0x0000001f3f077899 */ /* 0x000fe20008011406 */
[----:B------:R-:W-:-:S03]  /*1580*/  ULDC.64 UR8, c[0x0][0x650] ;  /* 0x0001940000087ab9 */ /* 0x000fc60000000a00 */
[----:B------:R-:W-:-:S04]  /*1590*/  ULEA.HI UR7, UR7, UR6, URZ, 0x5 ;  /* 0x0000000607077291 */ /* 0x000fc8000f8f283f */
[----:B------:R-:W-:Y:S01]  /*15a0*/  USHF.R.S32.HI UR40, URZ, 0x5, UR7 ;  /* 0x000000053f287899 */ /* 0x000fe20008011407 */
[----:B--2---:R-:W-:-:S13]  /*15b0*/  ISETP.NE.AND P1, PT, R2, 0x1, PT ;  /* 0x000000010200780c */ /* 0x004fda0003f25270 */
[----:B------:R-:W0:Y:S01]  /*15c0*/  @P1 LDC R19, c[0x0][0x10] ;  /* 0x00000400ff131b82 */ /* 0x000e220000000800 */
[----:B------:R-:W-:Y:S02]  /*15d0*/  @P1 IMAD.MOV.U32 R7, RZ, RZ, RZ ;  /* 0x000000ffff071224 */ /* 0x000fe400078e00ff */
[----:B------:R-:W-:-:S05]  /*15e0*/  @P1 IMAD.MOV.U32 R9, RZ, RZ, RZ ;  /* 0x000000ffff091224 */ /* 0x000fca00078e00ff */
[----:B------:R-:W1:Y:S01]  /*15f0*/  @!P1 LDC R11, c[0x0][0xc] ;  /* 0x00000300ff0b9b82 */ /* 0x000e620000000800 */
[----:B------:R-:W-:Y:S01]  /*1600*/  ULDC UR4, c[0x0][0xc] ;  /* 0x0000030000047ab9 */ /* 0x000fe20000000800 */
[----:B------:R-:W-:Y:S02]  /*1610*/  ULDC UR5, c[0x0][0x10] ;  /* 0x0000040000057ab9 */ /* 0x000fe40000000800 */
[----:B------:R-:W-:-:S04]  /*1620*/  UIMAD.WIDE.U32 UR4, UR4, UR5, URZ ;  /* 0x00000005040472a5 */ /* 0x000fc8000f8e003f */
[----:B------:R-:W2:Y:S01]  /*1630*/  LDC R12, c[0x0][0x14] ;  /* 0x00000500ff0c7b82 */ /* 0x000ea20000000800 */
[----:B0-----:R-:W-:-:S04]  /*1640*/  @P1 IMAD.WIDE.U32 R18, R19, UR12, R6 ;  /* 0x0000000c13121c25 */ /* 0x001fc8000f8e0006 */
[----:B------:R-:W-:Y:S02]  /*1650*/  @P1 IMAD.IADD R2, R19, 0x1, R9 ;  /* 0x0000000113021824 */ /* 0x000fe400078e0209 */
[----:B------:R-:W-:Y:S02]  /*1660*/  IMAD.MOV.U32 R9, RZ, RZ, RZ ;  /* 0x000000ffff097224 */ /* 0x000fe400078e00ff */
[----:B-1----:R-:W-:-:S04]  /*1670*/  @!P1 IMAD.WIDE.U32 R8, R6, R11, R8 ;  /* 0x0000000b06089225 */ /* 0x002fc800078e0008 */
[----:B------:R-:W-:Y:S02]  /*1680*/  @!P1 IMAD.MOV.U32 R18, RZ, RZ, R8 ;  /* 0x000000ffff129224 */ /* 0x000fe400078e0008 */
[----:B--2---:R-:W-:-:S04]  /*1690*/  IMAD.WIDE.U32 R26, R12, UR4, RZ ;  /* 0x000000040c1a7c25 */ /* 0x004fc8000f8e00ff */
[----:B------:R-:W-:Y:S01]  /*16a0*/  IMAD R23, R12, UR5, RZ ;  /* 0x000000050c177c24 */ /* 0x000fe2000f8e02ff */
[----:B------:R0:W-:Y:S01]  /*16b0*/  STL.64 [R1], R26 ;  /* 0x0000001a01007387 */ /* 0x0001e20000100a00 */
[----:B------:R-:W-:Y:S02]  /*16c0*/  @!P1 IMAD.MOV.U32 R2, RZ, RZ, R9 ;  /* 0x000000ffff029224 */ /* 0x000fe400078e0009 */
[----:B------:R-:W-:Y:S01]  /*16d0*/  IMAD.IADD R23, R27, 0x1, R23 ;  /* 0x000000011b177824 */ /* 0x000fe200078e0217 */
[----:B------:R-:W-:Y:S06]  /*16e0*/  @P0 BRA `(.L_x_12) ;  /* 0x0000000000200947 */ /* 0x000fec0003800000 */
[----:B------:R-:W-:Y:S01]  /*16f0*/  UISETP.GE.U32.AND UP0, UPT, UR40, 0x4b, UPT ;  /* 0x0000004b2800788c */ /* 0x000fe2000bf06070 */
[----:B------:R-:W-:Y:S01]  /*1700*/  IADD3 R18, P0, R18, R26, RZ ;  /* 0x0000001a12127210 */ /* 0x000fe20007f1e0ff */
[----:B------:R-:W-:Y:S01]  /*1710*/  UIMAD.WIDE.U32 UR4, UR40, 0x1b4e81b5, URZ ;  /* 0x1b4e81b5280478a5 */ /* 0x000fe2000f8e003f */
[----:B------:R-:W-:-:S03]  /*1720*/  UMOV UR38, URZ ;  /* 0x0000003f00267c82 */ /* 0x000fc60008000000 */
[----:B------:R-:W-:Y:S01]  /*1730*/  USHF.R.U32.HI UR4, URZ, 0x3, UR5 ;  /* 0x000000033f047899 */ /* 0x000fe20008011605 */
[----:B------:R-:W-:-:S03]  /*1740*/  IMAD.X R2, R23, 0x1, R2, P0 ;  /* 0x0000000117027824 */ /* 0x000fc600000e0602 */
[----:B------:R-:W-:Y:S02]  /*1750*/  UIMAD UR39, UR4, -0x4b, UR40 ;  /* 0xffffffb5042778a4 */ /* 0x000fe4000f8e0228 */
[----:B------:R-:W-:-:S12]  /*1760*/  @UP0 ULOP3.LUT UR38, UR4, 0x1, URZ, 0xc0, !UPT ;  /* 0x0000000104260892 */ /* 0x000fd8000f8ec03f */
.L_x_12:
[----:B------:R-:W-:Y:S01]  /*1770*/  ISETP.GE.U32.AND P0, PT, R18, UR8, PT ;  /* 0x0000000812007c0c */ /* 0x000fe2000bf06070 */
[----:B------:R-:W-:Y:S01]  /*1780*/  IMAD.MOV.U32 R19, RZ, RZ, -0x1 ;  /* 0xffffffffff137424 */ /* 0x000fe200078e00ff */
[----:B------:R-:W-:Y:S01]  /*1790*/  PRMT R8, RZ, 0x7610, R8 ;  /* 0x00007610ff087816 */ /* 0x000fe20000000008 */
[----:B------:R-:W-:Y:S01]  /*17a0*/  IMAD.MOV.U32 R22, RZ, RZ, -0x1 ;  /* 0xffffffffff167424 */ /* 0x000fe200078e00ff */
[----:B------:R-:W-:Y:S01]  /*17b0*/  ISETP.GE.U32.AND.EX P0, PT, R2, UR9, PT, P0 ;  /* 0x0000000902007c0c */ /* 0x000fe2000bf06100 */
[----:B------:R-:W-:-:S12]  /*17c0*/  IMAD.MOV.U32 R17, RZ, RZ, -0x1 ;  /* 0xffffffffff117424 */ /* 0x000fd800078e00ff */
[----:B------:R-:W-:Y:S05]  /*17d0*/  @P0 BRA `(.L_x_13) ;  /* 0x0000000400280947 */ /* 0x000fea0003800000 */
[----:B0-----:R-:W0:Y:S01]  /*17e0*/  LDC.64 R26, c[0x0][0x628] ;  /* 0x00018a00ff1a7b82 */ /* 0x001e220000000a00 */
[----:B------:R-:W-:Y:S02]  /*17f0*/  IMAD.MOV.U32 R8, RZ, RZ, R18 ;  /* 0x000000ffff087224 */ /* 0x000fe400078e0012 */
[----:B------:R-:W-:-:S05]  /*1800*/  IMAD.MOV.U32 R9, RZ, RZ, R2 ;  /* 0x000000ffff097224 */ /* 0x000fca00078e0002 */
[----:B------:R-:W1:Y:S08]  /*1810*/  LDC R22, c[0x0][0x630] ;  /* 0x00018c00ff167b82 */ /* 0x000e700000000800 */
[----:B------:R-:W2:Y:S01]  /*1820*/  LDC.64 R28, c[0x0][0x620] ;  /* 0x00018800ff1c7b82 */ /* 0x000ea20000000a00 */
[----:B0-----:R-:W-:-:S04]  /*1830*/  ISETP.NE.U32.AND P0, PT, R26, RZ, PT ;  /* 0x000000ff1a00720c */ /* 0x001fc80003f05070 */
[----:B------:R-:W-:-:S13]  /*1840*/  ISETP.NE.AND.EX P0, PT, R27, RZ, PT, P0 ;  /* 0x000000ff1b00720c */ /* 0x000fda0003f05300 */
[----:B-12---:R-:W-:Y:S05]  /*1850*/  @!P0 BRA `(.L_x_14) ;  /* 0x0000000000288947 */ /* 0x006fea0003800000 */
[----:B------:R-:W0:Y:S02]  /*1860*/  LDC R13, c[0x0][0x634] ;  /* 0x00018d00ff0d7b82 */ /* 0x000e240000000800 */
[----:B0-----:R-:W-:-:S05]  /*1870*/  IADD3 R13, P0, R18, R13, RZ ;  /* 0x0000000d120d7210 */ /* 0x001fca0007f1e0ff */
[----:B------:R-:W-:-:S04]  /*1880*/  IMAD.X R15, RZ, RZ, R2, P0 ;  /* 0x000000ffff0f7224 */ /* 0x000fc800000e0602 */
[----:B------:R-:W-:-:S04]  /*1890*/  IMAD.WIDE.U32 R8, R15, R26, RZ ;  /* 0x0000001a0f087225 */ /* 0x000fc800078e00ff */
[----:B------:R-:W-:-:S04]  /*18a0*/  IMAD.WIDE.U32 R10, P0, R13, R27, R8 ;  /* 0x0000001b0d0a7225 */ /* 0x000fc80007800008 */
[----:B------:R-:W-:-:S04]  /*18b0*/  IMAD.WIDE.U32 R8, R13, R26, RZ ;  /* 0x0000001a0d087225 */ /* 0x000fc800078e00ff */
[----:B------:R-:W-:Y:S01]  /*18c0*/  IMAD.X R13, RZ, RZ, RZ, P0 ;  /* 0x000000ffff0d7224 */ /* 0x000fe200000e06ff */
[----:B------:R-:W-:Y:S01]  /*18d0*/  IADD3 RZ, P0, R9, R10, RZ ;  /* 0x0000000a09ff7210 */ /* 0x000fe20007f1e0ff */
[----:B------:R-:W-:-:S04]  /*18e0*/  IMAD.MOV.U32 R12, RZ, RZ, R11 ;  /* 0x000000ffff0c7224 */ /* 0x000fc800078e000b */
[----:B------:R-:W-:-:S08]  /*18f0*/  IMAD.WIDE.U32.X R8, R15, R27, R12, P0 ;  /* 0x0000001b0f087225 */ /* 0x000fd000000e040c */
.L_x_14:
[----:B------:R-:W0:Y:S01]  /*1900*/  LDC.64 R30, c[0x0][0x640] ;  /* 0x00019000ff1e7b82 */ /* 0x000e220000000a00 */
[-CC-:B------:R-:W-:Y:S01]  /*1910*/  SHF.R.U64 R32, R8, R22.reuse, R9.reuse ;  /* 0x0000001608207219 */ /* 0x180fe20000001209 */
[----:B------:R-:W-:Y:S01]  /*1920*/  IMAD.MOV.U32 R19, RZ, RZ, R2 ;  /* 0x000000ffff137224 */ /* 0x000fe200078e0002 */
[----:B------:R-:W-:Y:S02]  /*1930*/  SHF.R.U32.HI R8, RZ, R22, R9 ;  /* 0x00000016ff087219 */ /* 0x000fe40000011609 */
[----:B------:R-:W-:-:S03]  /*1940*/  IADD3 R11, P0, RZ, -R32, RZ ;  /* 0x80000020ff0b7210 */ /* 0x000fc60007f1e0ff */
[----:B------:R-:W1:Y:S02]  /*1950*/  LDC R12, c[0x0][0x618] ;  /* 0x00018600ff0c7b82 */ /* 0x000e640000000800 */
[----:B------:R-:W-:-:S04]  /*1960*/  IMAD.X R9, RZ, RZ, ~R8, P0 ;  /* 0x000000ffff097224 */ /* 0x000fc800000e0e08 */
[-C--:B------:R-:W-:Y:S02]  /*1970*/  IMAD R10, R9, R28.reuse, RZ ;  /* 0x0000001c090a7224 */ /* 0x080fe400078e02ff */
[----:B------:R-:W2:Y:S01]  /*1980*/  LDC R13, c[0x0][0x608] ;  /* 0x00018200ff0d7b82 */ /* 0x000ea20000000800 */
[----:B------:R-:W-:-:S04]  /*1990*/  IMAD.WIDE.U32 R8, R11, R28, R18 ;  /* 0x0000001c0b087225 */ /* 0x000fc800078e0012 */
[----:B------:R-:W-:Y:S02]  /*19a0*/  IMAD R11, R11, R29, R10 ;  /* 0x0000001d0b0b7224 */ /* 0x000fe400078e020a */
[----:B------:R-:W-:Y:S01]  /*19b0*/  IMAD.MOV.U32 R29, RZ, RZ, 0x1 ;  /* 0x00000001ff1d7424 */ /* 0x000fe200078e00ff */
[----:B------:R-:W3:Y:S01]  /*19c0*/  LDC R22, c[0x0][0x658] ;  /* 0x00019600ff167b82 */ /* 0x000ee20000000800 */
[----:B------:R-:W-:Y:S01]  /*19d0*/  IMAD.IADD R9, R9, 0x1, R11 ;  /* 0x0000000109097824 */ /* 0x000fe200078e020b */
[----:B0-----:R-:W-:Y:S01]  /*19e0*/  ISETP.NE.U32.AND P0, PT, R30, RZ, PT ;  /* 0x000000ff1e00720c */ /* 0x001fe20003f05070 */
[----:B------:R-:W-:-:S03]  /*19f0*/  IMAD.MOV.U32 R11, RZ, RZ, -0x1 ;  /* 0xffffffffff0b7424 */ /* 0x000fc600078e00ff */
[----:B------:R-:W-:Y:S02]  /*1a00*/  ISETP.NE.AND.EX P0, PT, R31, RZ, PT, P0 ;  /* 0x000000ff1f00720c */ /* 0x000fe40003f05300 */
[----:B------:R-:W0:Y:S01]  /*1a10*/  LDC R27, c[0x0][0x600] ;  /* 0x00018000ff1b7b82 */ /* 0x000e220000000800 */
[-CC-:B-1----:R-:W-:Y:S02]  /*1a20*/  SHF.R.U64 R19, R8, R12.reuse, R9.reuse ;  /* 0x0000000c08137219 */ /* 0x182fe40000001209 */
[----:B------:R-:W-:-:S05]  /*1a30*/  SHF.R.U32.HI R8, RZ, R12, R9 ;  /* 0x0000000cff087219 */ /* 0x000fca0000011609 */
[----:B------:R-:W1:Y:S01]  /*1a40*/  LDC R24, c[0x0][0x648] ;  /* 0x00019200ff187b82 */ /* 0x000e620000000800 */
[-CC-:B--2---:R-:W-:Y:S02]  /*1a50*/  SHF.R.U64 R34, R19, R13.reuse, R8.reuse ;  /* 0x0000000d13227219 */ /* 0x184fe40000001208 */
[----:B------:R-:W-:-:S05]  /*1a60*/  SHF.R.U32.HI R9, RZ, R13, R8 ;  /* 0x0000000dff097219 */ /* 0x000fca0000011608 */
[----:B------:R-:W2:Y:S01]  /*1a70*/  LDC R26, c[0x0][0x638] ;  /* 0x00018e00ff1a7b82 */ /* 0x000ea20000000800 */
[-C--:B---3--:R-:W-:Y:S02]  /*1a80*/  SHF.L.U32 R8, R11, R22.reuse, RZ ;  /* 0x000000160b087219 */ /* 0x088fe400000006ff */
[--C-:B------:R-:W-:Y:S02]  /*1a90*/  SHF.R.U64 R36, R34, R22, R9.reuse ;  /* 0x0000001622247219 */ /* 0x100fe40000001209 */
[----:B------:R-:W-:Y:S02]  /*1aa0*/  LOP3.LUT R15, RZ, R8, RZ, 0x33, !PT ;  /* 0x00000008ff0f7212 */ /* 0x000fe400078e33ff */
[----:B------:R-:W-:Y:S01]  /*1ab0*/  SHF.R.U32.HI R9, RZ, R22, R9 ;  /* 0x00000016ff097219 */ /* 0x000fe20000011609 */
[----:B------:R-:W3:Y:S01]  /*1ac0*/  LDC R28, c[0x0][0x610] ;  /* 0x00018400ff1c7b82 */ /* 0x000ee20000000800 */
[----:B------:R-:W-:Y:S01]  /*1ad0*/  IMAD.MOV.U32 R8, RZ, RZ, R36 ;  /* 0x000000ffff087224 */ /* 0x000fe200078e0024 */
[----:B------:R-:W-:Y:S06]  /*1ae0*/  @!P0 BRA `(.L_x_15) ;  /* 0x0000000000288947 */ /* 0x000fec0003800000 */
[----:B------:R-:W4:Y:S02]  /*1af0*/  LDC R13, c[0x0][0x64c] ;  /* 0x00019300ff0d7b82 */ /* 0x000f240000000800 */
[----:B----4-:R-:W-:-:S05]  /*1b00*/  IADD3 R13, P0, R36, R13, RZ ;  /* 0x0000000d240d7210 */ /* 0x010fca0007f1e0ff */
        /* <DEDUP_REMOVED lines=8> */
.L_x_15:
[----:B-1----:R-:W-:Y:S01]  /*1b90*/  SHF.R.U64 R9, R8, R24, R9 ;  /* 0x0000001808097219 */ /* 0x002fe20000001209 */
[----:B0-----:R-:W-:Y:S01]  /*1ba0*/  VIADD R10, R27, 0xffffffff ;  /* 0xffffffff1b0a7836 */ /* 0x001fe20000000000 */
[----:B------:R-:W-:Y:S01]  /*1bb0*/  SHF.L.U32 R7, R29, R22, RZ ;  /* 0x000000161d077219 */ /* 0x000fe200000006ff */
[----:B------:R-:W-:Y:S01]  /*1bc0*/  @P1 IMAD R21, R25, R20, R6 ;  /* 0x0000001419151224 */ /* 0x000fe200078e0206 */
[----:B------:R-:W-:Y:S01]  /*1bd0*/  LOP3.LUT R8, R34, R15, RZ, 0xc0, !PT ;  /* 0x0000000f22087212 */ /* 0x000fe200078ec0ff */
[----:B------:R-:W-:Y:S01]  /*1be0*/  IMAD.MOV R11, RZ, RZ, -R9 ;  /* 0x000000ffff0b7224 */ /* 0x000fe200078e0a09 */
[----:B------:R-:W-:Y:S01]  /*1bf0*/  LOP3.LUT R10, R19, R10, RZ, 0xc0, !PT ;  /* 0x0000000a130a7212 */ /* 0x000fe200078ec0ff */
[----:B------:R-:W-:Y:S02]  /*1c00*/  IMAD.MOV.U32 R17, RZ, RZ, R32 ;  /* 0x000000ffff117224 */ /* 0x000fe400078e0020 */
[----:B------:R-:W-:Y:S02]  /*1c10*/  IMAD R8, R7, R9, R8 ;  /* 0x0000000907087224 */ /* 0x000fe400078e0208 */
[----:B--2---:R-:W-:-:S02]  /*1c20*/  IMAD R6, R11, R26, R36 ;  /* 0x0000001a0b067224 */ /* 0x004fc400078e0224 */
[----:B---3--:R-:W-:Y:S02]  /*1c30*/  IMAD R19, R8, R28, R21 ;  /* 0x0000001c08137224 */ /* 0x008fe400078e0215 */
[----:B------:R-:W-:Y:S02]  /*1c40*/  IMAD R6, R6, R27, R10 ;  /* 0x0000001b06067224 */ /* 0x000fe400078e020a */
[----:B------:R-:W-:-:S03]  /*1c50*/  IMAD.MOV.U32 R8, RZ, RZ, 0x1 ;  /* 0x00000001ff087424 */ /* 0x000fc600078e00ff */
[----:B------:R-:W-:Y:S02]  /*1c60*/  SEL R22, R6, R19, !P1 ;  /* 0x0000001306167207 */ /* 0x000fe40004800000 */
[----:B------:R-:W-:-:S07]  /*1c70*/  SEL R19, R19, R6, !P1 ;  /* 0x0000000613137207 */ /* 0x000fce0004800000 */
.L_x_13:
[----:B------:R-:W-:Y:S05]  /*1c80*/  @!P2 BRA `(.L_x_16) ;  /* 0x00000000000ca947 */ /* 0x000fea0003800000 */
[----:B------:R-:W-:Y:S01]  /*1c90*/  UCGABAR_WAIT ;  /* 0x0000000000007dc7 */ /* 0x000fe20008000000 */
[----:B------:R-:W-:Y:S01]  /*1ca0*/  CCTL.IVALL ;  /* 0x00000000ff00798f */ /* 0x000fe20002000000 */
[----:B------:R-:W-:Y:S05]  /*1cb0*/  BRA `(.L_x_17) ;  /* 0x0000000000047947 */ /* 0x000fea0003800000 */
.L_x_16:
[----:B------:R-:W-:Y:S06]  /*1cc0*/  BAR.SYNC.DEFER_BLOCKING 0x0 ;  /* 0x0000000000007b1d */ /* 0x000fec0000010000 */
.L_x_17:
[----:B------:R-:W-:Y:S05]  /*1cd0*/  @!P4 BRA `(.L_x_18) ;  /* 0x000000200068c947 */ /* 0x000fea0003800000 */
[----:B------:R-:W-:-:S13]  /*1ce0*/  ISETP.GT.U32.AND P0, PT, R33, 0x1, PT ;  /* 0x000000012100780c */ /* 0x000fda0003f04070 */
[----:B------:R-:W-:Y:S05]  /*1cf0*/  @P0 EXIT ;  /* 0x000000000000094d */ /* 0x000fea0003800000 */
.L_x_19:
[----:B------:R-:W-:-:S08]  /*1d00*/  NOP ;  /* 0x0000000000007918 */ /* 0x000fd00000000000 */
[----:B------:R-:W1:Y:S02]  /*1d10*/  USETMAXREG.TRY_ALLOC.CTAPOOL UP0, 0xe8 ;  /* 0x000000e8000079c8 */ /* 0x000e640008000600 */
[----:B-1----:R-:W-:-:S13]  /*1d20*/  PLOP3.LUT P0, PT, PT, PT, UP0, 0x80, 0x0 ;  /* 0x000000000000781c */ /* 0x002fda0003f0f008 */
[----:B------:R-:W-:Y:S05]  /*1d30*/  @!P0 BRA `(.L_x_19) ;  /* 0xfffffffc00f08947 */ /* 0x000fea000383ffff */
[----:B------:R-:W-:-:S13]  /*1d40*/  LOP3.LUT P0, RZ, R8, 0xff, RZ, 0xc0, !PT ;  /* 0x000000ff08ff7812 */ /* 0x000fda000780c0ff */
[----:B------:R-:W-:Y:S05]  /*1d50*/  @!P0 EXIT ;  /* 0x000000000000894d */ /* 0x000fea0003800000 */
[----:B------:R-:W1:Y:S01]  /*1d60*/  S2UR UR4, SR_CgaCtaId ;  /* 0x00000000000479c3 */ /* 0x000e620000008800 */
[----:B------:R-:W-:Y:S01]  /*1d70*/  VIADD R14, R14, 0xffffffff ;  /* 0xffffffff0e0e7836 */ /* 0x000fe20000000000 */
[CC--:B------:R-:W-:Y:S01]  /*1d80*/  LEA.HI R4, R0.reuse, R3.reuse, RZ, 0x2 ;  /* 0x0000000300047211 */ /* 0x0c0fe200078f10ff */
[----:B------:R-:W-:Y:S01]  /*1d90*/  UMOV UR41, 0x400 ;  /* 0x0000040000297882 */ /* 0x000fe20000000000 */
[----:B------:R-:W-:Y:S01]  /*1da0*/  LEA.HI R0, R0, R3, RZ, 0x5 ;  /* 0x0000000300007211 */ /* 0x000fe200078f28ff */
[----:B------:R-:W-:Y:S01]  /*1db0*/  UISETP.LT.AND UP0, UPT, UR40, 0x1, UPT ;  /* 0x000000012800788c */ /* 0x000fe2000bf01270 */
[----:B------:R-:W-:Y:S01]  /*1dc0*/  R2UR UR42, R14 ;  /* 0x000000000e2a72ca */ /* 0x000fe200000e0000 */
[----:B------:R-:W-:Y:S01]  /*1dd0*/  ULDC UR6, c[0x0][0x284] ;  /* 0x0000a10000067ab9 */ /* 0x000fe20000000800 */
[--C-:B------:R-:W-:Y:S01]  /*1de0*/  SHF.R.S32.HI R44, RZ, 0x2, R4.reuse ;  /* 0x00000002ff2c7819 */ /* 0x100fe20000011404 */
[----:B------:R-:W-:Y:S01]  /*1df0*/  USEL UR43, UR40, 0x1, UP0 ;  /* 0x00000001282b7887 */ /* 0x000fe20008000000 */
[----:B------:R-:W-:Y:S01]  /*1e00*/  SHF.R.S32.HI R5, RZ, 0x1f, R4 ;  /* 0x0000001fff057819 */ /* 0x000fe20000011404 */
[----:B------:R-:W-:Y:S01]  /*1e10*/  USHF.L.U32 UR46, UR40, 0x1, URZ ;  /* 0x00000001282e7899 */ /* 0x000fe2000800063f */
[----:B------:R-:W-:Y:S01]  /*1e20*/  LOP3.LUT R46, R4, 0xfffffffc, RZ, 0xc0, !PT ;  /* 0xfffffffc042e7812 */ /* 0x000fe200078ec0ff */
[----:B------:R-:W-:Y:S01]  /*1e30*/  UIADD3 UR43, -UR43, UR40, URZ ;  /* 0x000000282b2b7290 */ /* 0x000fe2000fffe13f */
[----:B------:R-:W-:-:S02]  /*1e40*/  LEA.HI R5, R5, R44, RZ, 0x3 ;  /* 0x0000002c05057211 */ /* 0x000fc400078f18ff */
[----:B------:R-:W-:Y:S01]  /*1e50*/  ISETP.NE.AND P0, PT, R14, RZ, PT ;  /* 0x000000ff0e00720c */ /* 0x000fe20003f05270 */
[----:B------:R-:W-:Y:S01]  /*1e60*/  IMAD.IADD R46, R3, 0x1, -R46 ;  /* 0x00000001032e7824 */ /* 0x000fe200078e0a2e */
[----:B------:R-:W-:Y:S01]  /*1e70*/  LOP3.LUT R5, R5, 0xfffffff8, RZ, 0xc0, !PT ;  /* 0xfffffff805057812 */ /* 0x000fe200078ec0ff */
[----:B------:R-:W-:Y:S01]  /*1e80*/  USHF.L.U32 UR42, UR42, 0x3, URZ ;  /* 0x000000032a2a7899 */ /* 0x000fe2000800063f */
[----:B------:R-:W-:Y:S02]  /*1e90*/  LOP3.LUT R57, R16, 0x1, RZ, 0xfc, !PT ;  /* 0x0000000110397812 */ /* 0x000fe400078efcff */
[----:B------:R-:W-:Y:S01]  /*1ea0*/  SEL R56, RZ, 0x1, P0 ;  /* 0x00000001ff387807 */ /* 0x000fe20000000000 */
[----:B------:R-:W-:Y:S01]  /*1eb0*/  IMAD.IADD R44, R44, 0x1, -R5 ;  /* 0x000000012c2c7824 */ /* 0x000fe200078e0a05 */
[----:B-1----:R-:W-:Y:S01]  /*1ec0*/  ULEA UR41, UR4, UR41, 0x18 ;  /* 0x0000002904297291 */ /* 0x002fe2000f8ec03f */
[----:B------:R-:W-:Y:S01]  /*1ed0*/  SHF.R.S32.HI R5, RZ, 0x5, R0 ;  /* 0x00000005ff057819 */ /* 0x000fe20000011400 */
[----:B------:R-:W-:-:S02]  /*1ee0*/  IMAD.U32 R48, RZ, RZ, UR42 ;  /* 0x0000002aff307e24 */ /* 0x000fc4000f8e00ff */
[----:B------:R-:W-:Y:S01]  /*1ef0*/  UIADD3 UR47, UR41, 0x4c0, URZ ;  /* 0x000004c0292f7890 */ /* 0x000fe2000fffe03f */
[--C-:B------:R-:W-:Y:S01]  /*1f00*/  SHF.R.S32.HI R45, RZ, 0x1f, R44.reuse ;  /* 0x0000001fff2d7819 */ /* 0x100fe2000001142c */
[----:B------:R-:W-:Y:S01]  /*1f10*/  UIADD3 UR4, UR41, 0x580, URZ ;  /* 0x0000058029047890 */ /* 0x000fe2000fffe03f */
[C-C-:B------:R-:W-:Y:S01]  /*1f20*/  IMAD R52, R5.reuse, -0x10, -R44.reuse ;  /* 0xfffffff005347824 */ /* 0x140fe200078e0a2c */
[----:B------:R-:W-:Y:S01]  /*1f30*/  UIADD3 UR5, UR41, 0x25d80, URZ ;  /* 0x00025d8029057890 */ /* 0x000fe2000fffe03f */
[C---:B------:R-:W-:Y:S01]  /*1f40*/  LOP3.LUT R50, R48.reuse, 0x8, RZ, 0xc0, !PT ;  /* 0x0000000830327812 */ /* 0x040fe200078ec0ff */
[----:B------:R-:W-:Y:S01]  /*1f50*/  USHF.R.U32.HI UR4, URZ, 0x4, UR4 ;  /* 0x000000043f047899 */ /* 0x000fe20008011604 */
[----:B------:R-:W-:Y:S01]  /*1f60*/  IMAD.U32 R49, RZ, RZ, UR47 ;  /* 0x0000002fff317e24 */ /* 0x000fe2000f8e00ff */
[----:B------:R-:W-:Y:S01]  /*1f70*/  USHF.R.U32.HI UR5, URZ, 0x4, UR5 ;  /* 0x000000043f057899 */ /* 0x000fe20008011605 */
[----:B------:R-:W-:Y:S01]  /*1f80*/  IMAD.WIDE R44, R5, 0x10, R44 ;  /* 0x00000010052c7825 */ /* 0x000fe200078e022c */
[----:B------:R-:W-:Y:S01]  /*1f90*/  ULOP3.LUT UR4, UR4, 0x3fff, URZ, 0xc0, !UPT ;  /* 0x00003fff04047892 */ /* 0x000fe2000f8ec03f */
[----:B------:R-:W-:Y:S01]  /*1fa0*/  LOP3.LUT R48, R48, 0x8, RZ, 0xc, !PT ;  /* 0x0000000830307812 */ /* 0x000fe200078e0cff */
[----:B------:R-:W-:Y:S01]  /*1fb0*/  ULOP3.LUT UR5, UR5, 0x3fff, URZ, 0xc0, !UPT ;  /* 0x00003fff05057892 */ /* 0x000fe2000f8ec03f */
[----:B------:R-:W-:Y:S01]  /*1fc0*/  VIADD R47, R49, UR42 ;  /* 0x0000002a312f7c36 */ /* 0x000fe20008000000 */
[----:B------:R-:W-:Y:S01]  /*1fd0*/  LOP3.LUT R50, R50, 0x18, RZ, 0x3c, !PT ;  /* 0x0000001832327812 */ /* 0x000fe200078e3cff */
[----:B------:R-:W-:Y:S01]  /*1fe0*/  VIADD R52, R52, UR6 ;  /* 0x0000000634347c36 */ /* 0x000fe20008000000 */
[----:B------:R-:W-:-:S02]  /*1ff0*/  ULOP3.LUT UR44, UR4, 0x10000, URZ, 0xfc, !UPT ;  /* 0x00010000042c7892 */ /* 0x000fc4000f8efc3f */
[----:B------:R-:W-:-:S12]  /*2000*/  ULOP3.LUT UR45, UR5, 0x10000, URZ, 0xfc, !UPT ;  /* 0x00010000052d7892 */ /* 0x000fd8000f8efc3f */
.L_x_75:
[----:B------:R-:W-:Y:S01]  /*2010*/  SHF.L.U32 R0, R56, 0x1f, RZ ;  /* 0x0000001f38007819 */ /* 0x000fe200000006ff */
[----:B------:R-:W-:Y:S02]  /*2020*/  ULDC UR4, c[0x0][0x28c] ;  /* 0x0000a30000047ab9 */ /* 0x000fe40000000800 */
[----:B------:R-:W-:Y:S01]  /*2030*/  ISETP.LT.AND P1, PT, RZ, UR4, PT ;  /* 0x00000004ff007c0c */ /* 0x000fe2000bf21270 */
[----:B------:R-:W1:Y:S02]  /*2040*/  SYNCS.PHASECHK.TRANS64.TRYWAIT P0, [R49+UR42], R0 ;  /* 0x00000000310075a7 */ /* 0x000e64000800016a */
[----:B-1----:R-:W-:Y:S10]  /*2050*/  @!P0 BRA `(.L_x_20) ;  /* 0x0000002c00c48947 */ /* 0x002ff40003800000 */
.L_x_98:
[----:B------:R-:W-:Y:S05]  /*2060*/  @P1 BRA `(.L_x_21) ;  /* 0x0000000000401947 */ /* 0x000fea0003800000 */
[----:B-1----:R-:W-:Y:S01]  /*2070*/  MOV R0, 0x0 ;  /* 0x0000000000007802 */ /* 0x002fe20000000f00 */
[----:B------:R-:W-:Y:S01]  /*2080*/  ULDC.64 UR4, c[0x4][0x68] ;  /* 0x01001a0000047ab9 */ /* 0x000fe20000000a00 */
[----:B------:R-:W-:Y:S01]  /*2090*/  ULDC.64 UR6, c[0x4][0x8] ;  /* 0x0100020000067ab9 */ /* 0x000fe20000000a00 */
[----:B------:R-:W-:Y:S01]  /*20a0*/  IMAD.U32 R4, RZ, RZ, UR4 ;  /* 0x00000004ff047e24 */ /* 0x000fe2000f8e00ff */
[----:B------:R1:W2:Y:S01]  /*20b0*/  LDC.64 R14, c[0x4][R0] ;  /* 0x01000000000e7b82 */ /* 0x0002a20000000a00 */
[----:B------:R-:W-:Y:S01]  /*20c0*/  IMAD.U32 R5, RZ, RZ, UR5 ;  /* 0x00000005ff057e24 */ /* 0x000fe2000f8e00ff */
[----:B------:R-:W-:Y:S01]  /*20d0*/  ULDC.64 UR4, c[0x4][0x70] ;  /* 0x01001c0000047ab9 */ /* 0x000fe20000000a00 */
[----:B------:R-:W-:Y:S02]  /*20e0*/  IMAD.U32 R10, RZ, RZ, UR6 ;  /* 0x00000006ff0a7e24 */ /* 0x000fe4000f8e00ff */
[----:B------:R-:W-:Y:S02]  /*20f0*/  IMAD.U32 R6, RZ, RZ, UR4 ;  /* 0x00000004ff067e24 */ /* 0x000fe4000f8e00ff */
[----:B------:R-:W-:-:S02]  /*2100*/  IMAD.U32 R7, RZ, RZ, UR5 ;  /* 0x00000005ff077e24 */ /* 0x000fc4000f8e00ff */
[----:B------:R-:W-:Y:S02]  /*2110*/  IMAD.U32 R11, RZ, RZ, UR7 ;  /* 0x00000007ff0b7e24 */ /* 0x000fe4000f8e00ff */
[----:B------:R-:W-:Y:S02]  /*2120*/  IMAD.MOV.U32 R8, RZ, RZ, 0x1e1 ;  /* 0x000001e1ff087424 */ /* 0x000fe400078e00ff */
[----:B------:R-:W-:Y:S02]  /*2130*/  IMAD.MOV.U32 R12, RZ, RZ, 0x1 ;  /* 0x00000001ff0c7424 */ /* 0x000fe400078e00ff */
[----:B-1----:R-:W-:-:S07]  /*2140*/  IMAD.MOV.U32 R13, RZ, RZ, RZ ;  /* 0x000000ffff0d7224 */ /* 0x002fce00078e00ff */
[----:B------:R-:W-:-:S07]  /*2150*/  LEPC R20, `(.L_x_21) ;  /* 0x000000001014794e */ /* 0x000fce0000000000 */
[----:B0-2--5:R-:W-:Y:S05]  /*2160*/  CALL.ABS.NOINC R14 ;  /* 0x000000000e007343 */ /* 0x025fea0003c00000 */
.L_x_21:
[----:B------:R-:W-:-:S13]  /*2170*/  ISETP.NE.AND P0, PT, R57, 0x3, PT ;  /* 0x000000033900780c */ /* 0x000fda0003f05270 */
[----:B------:R-:W-:Y:S05]  /*2180*/  @!P0 BRA `(.L_x_22) ;  /* 0x0000000000048947 */ /* 0x000fea0003800000 */
[----:B------:R-:W-:Y:S01]  /*2190*/  BPT.TRAP 0x1 ;  /* 0x000000040000795c */ /* 0x000fe20000300000 */
.L_x_22:
[----:B------:R-:W-:Y:S02]  /*21a0*/  IMAD.U32 R3, RZ, RZ, UR39 ;  /* 0x00000027ff037e24 */ /* 0x000fe4000f8e00ff */
[----:B-1----:R-:W-:-:S03]  /*21b0*/  IMAD.U32 R0, RZ, RZ, UR38 ;  /* 0x00000026ff007e24 */ /* 0x002fc6000f8e00ff */
[----:B------:R-:W-:Y:S02]  /*21c0*/  LEA R3, R3, UR41, 0x3 ;  /* 0x0000002903037c11 */ /* 0x000fe4000f8e18ff */
[----:B------:R-:W-:-:S04]  /*21d0*/  SHF.L.U32 R0, R0, 0x1f, RZ ;  /* 0x0000001f00007819 */ /* 0x000fc800000006ff */
[----:B------:R1:W2:Y:S01]  /*21e0*/  SYNCS.PHASECHK.TRANS64.TRYWAIT P1, [R3+URZ], R0 ;  /* 0x00000000030075a7 */ /* 0x0002a2000802017f */
[----:B------:R-:W-:Y:S05]  /*21f0*/  @!P0 BRA `(.L_x_23) ;  /* 0x0000000000048947 */ /* 0x000fea0003800000 */
[----:B------:R-:W-:Y:S01]  /*2200*/  BPT.TRAP 0x1 ;  /* 0x000000040000795c */ /* 0x000fe20000300000 */
.L_x_23:
[----:B--2---:R-:W-:Y:S05]  /*2210*/  @P1 BRA `(.L_x_24) ;  /* 0x0000000000081947 */ /* 0x004fea0003800000 */
[----:B------:R-:W2:Y:S02]  /*2220*/  SYNCS.PHASECHK.TRANS64.TRYWAIT P1, [R3+URZ], R0 ;  /* 0x00000000030075a7 */ /* 0x000ea4000802017f */
[----:B--2---:R-:W-:Y:S05]  /*2230*/  @!P1 BRA `(.L_x_25) ;  /* 0x0000002c00609947 */ /* 0x004fea0003800000 */
.L_x_24:
[----:B------:R-:W-:Y:S05]  /*2240*/  WARPSYNC.ALL ;  /* 0x0000000000007948 */ /* 0x000fea0003800000 */
[----:B------:R-:W-:Y:S01]  /*2250*/  ULEA UR4, UR39, UR44, 0x7 ;  /* 0x0000002c27047291 */ /* 0x000fe2000f8e383f */
[----:B0-----:R-:W-:Y:S01]  /*2260*/  WARPGROUP.ARRIVE ;  /* 0x00000000000079c5 */ /* 0x001fe20000000000 */
[----:B------:R-:W-:Y:S01]  /*2270*/  ULEA UR6, UR39, UR45, 0x6 ;  /* 0x0000002d27067291 */ /* 0x000fe2000f8e303f */
[----:B-12---:R-:W-:Y:S01]  /*2280*/  IMAD.U32 R0, RZ, RZ, UR43 ;  /* 0x0000002bff007e24 */ /* 0x006fe2000f8e00ff */
[----:B------:R-:W-:Y:S01]  /*2290*/  UMOV UR5, 0xc0000010 ;  /* 0xc000001000057882 */ /* 0x000fe20000000000 */
[----:B------:R-:W-:-:S03]  /*22a0*/  UMOV UR7, 0xc0000010 ;  /* 0xc000001000077882 */ /* 0x000fc60000000000 */
[----:B------:R-:W-:-:S03]  /*22b0*/  ISETP.GE.AND P1, PT, R0, 0x1, PT ;  /* 0x000000010000780c */ /* 0x000fc60003f26270 */
[----:B------:R-:W-:Y:S03]  /*22c0*/  IGMMA.64x32x32.S8.S8 R24, gdesc[UR4], RZ, !UPT, gsb0 ;  /* 0x01200000041879f1 */ /* 0x000fe6000c0410ff */
[----:B------:R-:W-:-:S07]  /*22d0*/  WARPGROUP.DEPBAR.LE gsb0, 0x0 ;  /* 0x00008000000079c5 */ /* 0x000fce0000010000 */
[----:B------:R-:W-:Y:S05]  /*22e0*/  @!P1 BRA `(.L_x_26) ;  /* 0x0000000000b89947 */ /* 0x000fea0003800000 */
[----:B------:R-:W-:Y:S01]  /*22f0*/  UIADD3 UR4, UR39, 0x1, URZ ;  /* 0x0000000127047890 */ /* 0x000fe2000fffe03f */
[----:B------:R-:W-:Y:S02]  /*2300*/  IMAD.U32 R0, RZ, RZ, UR43 ;  /* 0x0000002bff007e24 */ /* 0x000fe4000f8e00ff */
[----:B------:R-:W-:Y:S01]  /*2310*/  IMAD.U32 R3, RZ, RZ, UR39 ;  /* 0x00000027ff037e24 */ /* 0x000fe2000f8e00ff */
[----:B------:R-:W-:-:S04]  /*2320*/  UISETP.NE.AND UP0, UPT, UR4, 0x4b, UPT ;  /* 0x0000004b0400788c */ /* 0x000fc8000bf05270 */
[----:B------:R-:W-:Y:S02]  /*2330*/  USEL UR5, URZ, 0x1, UP0 ;  /* 0x000000013f057887 */ /* 0x000fe40008000000 */
[----:B------:R-:W-:Y:S02]  /*2340*/  USEL UR8, UR4, URZ, UP0 ;  /* 0x0000003f04087287 */ /* 0x000fe40008000000 */
[----:B------:R-:W-:-:S06]  /*2350*/  ULOP3.LUT UR5, UR38, UR5, URZ, 0x3c, !UPT ;  /* 0x0000000526057292 */ /* 0x000fcc000f8e3c3f */
[----:B------:R-:W-:-:S07]  /*2360*/  IMAD.U32 R6, RZ, RZ, UR5 ;  /* 0x00000005ff067e24 */ /* 0x000fce000f8e00ff */
.L_x_33:
[----:B------:R-:W-:Y:S05]  /*2370*/  @!P0 BRA `(.L_x_27) ;  /* 0x0000000000048947 */ /* 0x000fea0003800000 */
[----:B------:R-:W-:Y:S01]  /*2380*/  BPT.TRAP 0x1 ;  /* 0x000000040000795c */ /* 0x000fe20000300000 */
.L_x_27:
[----:B------:R-:W-:Y:S01]  /*2390*/  ULEA UR4, UR8, UR41, 0x3 ;  /* 0x0000002908047291 */ /* 0x000fe2000f8e183f */
[----:B------:R-:W-:-:S08]  /*23a0*/  SHF.L.U32 R4, R6, 0x1f, RZ ;  /* 0x0000001f06047819 */ /* 0x000fd000000006ff */
[----:B------:R0:W1:Y:S01]  /*23b0*/  SYNCS.PHASECHK.TRANS64.TRYWAIT P1, [UR4], R4 ;  /* 0x00000004ff0075a7 */ /* 0x0000620008020144 */
[----:B------:R-:W-:Y:S05]  /*23c0*/  @!P0 BRA `(.L_x_28) ;  /* 0x0000000000048947 */ /* 0x000fea0003800000 */
[----:B------:R-:W-:Y:S01]  /*23d0*/  BPT.TRAP 0x1 ;  /* 0x000000040000795c */ /* 0x000fe20000300000 */
.L_x_28:
[----:B-1----:R-:W-:Y:S05]  /*23e0*/  @P1 BRA `(.L_x_29) ;  /* 0x0000000000081947 */ /* 0x002fea0003800000 */
[----:B------:R-:W1:Y:S02]  /*23f0*/  SYNCS.PHASECHK.TRANS64.TRYWAIT P1, [UR4], R4 ;  /* 0x00000004ff0075a7 */ /* 0x000e640008020144 */
[----:B-1----:R-:W-:Y:S05]  /*2400*/  @!P1 BRA `(.L_x_30) ;  /* 0x0000002c00009947 */ /* 0x002fea0003800000 */
.L_x_29:
[----:B------:R-:W-:Y:S01]  /*2410*/  ULEA UR4, UR8, UR44, 0x7 ;  /* 0x0000002c08047291 */ /* 0x000fe2000f8e383f */
[----:B------:R-:W-:Y:S01]  /*2420*/  WARPGROUP.ARRIVE ;  /* 0x00000000000079c5 */ /* 0x000fe20000000000 */
[----:B------:R-:W-:Y:S01]  /*2430*/  ULEA UR6, UR8, UR45, 0x6 ;  /* 0x0000002d08067291 */ /* 0x000fe2000f8e303f */
[----:B------:R-:W-:Y:S01]  /*2440*/  UMOV UR5, 0xc0000010 ;  /* 0xc000001000057882 */ /* 0x000fe20000000000 */
[----:B------:R-:W-:-:S07]  /*2450*/  UMOV UR7, 0xc0000010 ;  /* 0xc000001000077882 */ /* 0x000fce0000000000 */
[----:B------:R-:W-:Y:S03]  /*2460*/  IGMMA.64x32x32.S8.S8 R24, gdesc[UR4], R24, gsb0 ;  /* 0x01200000041879f1 */ /* 0x000fe60008041018 */
[----:B------:R-:W-:Y:S02]  /*2470*/  WARPGROUP.DEPBAR.LE gsb0, 0x0 ;  /* 0x00008000000079c5 */ /* 0x000fe40000010000 */
[----:B------:R-:W-:Y:S05]  /*2480*/  @!P0 BRA `(.L_x_31) ;  /* 0x0000000000048947 */ /* 0x000fea0003800000 */
[----:B------:R-:W-:Y:S01]  /*2490*/  BPT.TRAP 0x1 ;  /* 0x000000040000795c */ /* 0x000fe20000300000 */
.L_x_31:
[----:B------:R-:W-:-:S13]  /*24a0*/  ISETP.NE.AND P1, PT, R41, RZ, PT ;  /* 0x000000ff2900720c */ /* 0x000fda0003f25270 */
[----:B01----:R-:W-:-:S05]  /*24b0*/  @P1 LEA R4, R3, UR41, 0x3 ;  /* 0x0000002903041c11 */ /* 0x003fca000f8e18ff */
[----:B------:R-:W-:-:S05]  /*24c0*/  @P1 VIADD R5, R4, 0x258 ;  /* 0x0000025804051836 */ /* 0x000fca0000000000 */
[----:B------:R-:W-:-:S04]  /*24d0*/  @P1 PRMT R5, R40, 0x654, R5 ;  /* 0x0000065428051816 */ /* 0x000fc80000000005 */
[----:B------:R0:W-:Y:S01]  /*24e0*/  @P1 SYNCS.ARRIVE.TRANS64.RED.A1T0 RZ, [R5+URZ], RZ ;  /* 0x000000ff05ff19a7 */ /* 0x0001e2000810043f */
[----:B------:R-:W-:-:S13]  /*24f0*/  ISETP.GT.U32.AND P1, PT, R16, 0x1, PT ;  /* 0x000000011000780c */ /* 0x000fda0003f24070 */
[----:B0-----:R-:W-:Y:S05]  /*2500*/  @P1 BRA `(.L_x_32) ;  /* 0x0000000000041947 */ /* 0x001fea0003800000 */
[----:B------:R-:W-:Y:S01]  /*2510*/  BPT.TRAP 0x1 ;  /* 0x000000040000795c */ /* 0x000fe20000300000 */
.L_x_32:
[----:B------:R-:W-:Y:S01]  /*2520*/  UIADD3 UR8, UR8, 0x1, URZ ;  /* 0x0000000108087890 */ /* 0x000fe2000fffe03f */
[C---:B------:R-:W-:Y:S01]  /*2530*/  ISETP.GT.AND P2, PT, R0.reuse, 0x1, PT ;  /* 0x000000010000780c */ /* 0x040fe20003f44270 */
[----:B------:R-:W-:Y:S02]  /*2540*/  VIADD R3, R3, 0x1 ;  /* 0x0000000103037836 */ /* 0x000fe40000000000 */
[----:B------:R-:W-:Y:S01]  /*2550*/  UISETP.NE.AND UP0, UPT, UR8, 0x4b, UPT ;  /* 0x0000004b0800788c */ /* 0x000fe2000bf05270 */
[----:B------:R-:W-:Y:S02]  /*2560*/  VIADD R0, R0, 0xffffffff ;  /* 0xffffffff00007836 */ /* 0x000fe40000000000 */
[C---:B------:R-:W-:Y:S01]  /*2570*/  ISETP.NE.AND P1, PT, R3.reuse, 0x4b, PT ;  /* 0x0000004b0300780c */ /* 0x040fe20003f25270 */
[----:B------:R-:W-:Y:S02]  /*2580*/  USEL UR4, URZ, 0x1, UP0 ;  /* 0x000000013f047887 */ /* 0x000fe40008000000 */
[----:B------:R-:W-:Y:S01]  /*2590*/  USEL UR8, UR8, URZ, UP0 ;  /* 0x0000003f08087287 */ /* 0x000fe20008000000 */
[----:B------:R-:W-:-:S03]  /*25a0*/  SEL R3, R3, RZ, P1 ;  /* 0x000000ff03037207 */ /* 0x000fc60000800000 */
[----:B------:R-:W-:Y:S01]  /*25b0*/  LOP3.LUT R6, R6, UR4, RZ, 0x3c, !PT ;  /* 0x0000000406067c12 */ /* 0x000fe2000f8e3cff */
[----:B------:R-:W-:Y:S07]  /*25c0*/  @P2 BRA `(.L_x_33) ;  /* 0xfffffffc00682947 */ /* 0x000fee000383ffff */
.L_x_26:
[----:B------:R-:W0:Y:S01]  /*25d0*/  LDC R0, c[0x0][0x28c] ;  /* 0x0000a300ff007b82 */ /* 0x000e220000000800 */
[----:B------:R1:W-:Y:S01]  /*25e0*/  SYNCS.ARRIVE.TRANS64.A1T0 RZ, [R48+UR47], RZ ;  /* 0x000000ff30ff79a7 */ /* 0x0003e2000810002f */
[----:B0-----:R-:W-:-:S13]  /*25f0*/  ISETP.GE.AND P1, PT, R0, 0x1, PT ;  /* 0x000000010000780c */ /* 0x001fda0003f26270 */
[----:B-1----:R-:W-:Y:S05]  /*2600*/  @!P1 BRA `(.L_x_34) ;  /* 0x0000000000449947 */ /* 0x002fea0003800000 */
[----:B------:R-:W-:Y:S05]  /*2610*/  @!P0 BRA `(.L_x_35) ;  /* 0x0000000000048947 */ /* 0x000fea0003800000 */
[----:B------:R-:W-:Y:S01]  /*2620*/  BPT.TRAP 0x1 ;  /* 0x000000040000795c */ /* 0x000fe20000300000 */
.L_x_35:
[----:B------:R-:W-:-:S13]  /*2630*/  ISETP.NE.AND P0, PT, R41, RZ, PT ;  /* 0x000000ff2900720c */ /* 0x000fda0003f05270 */
[----:B------:R-:W-:-:S05]  /*2640*/  VOTEU.ANY UP0, P0 ;  /* 0x00000000003f7886 */ /* 0x000fca0000000100 */
[----:B------:R-:W-:-:S06]  /*2650*/  @UP0 UIADD3 UR4, UR43, UR39, URZ ;  /* 0x000000272b040290 */ /* 0x000fcc000fffe03f */
[----:B------:R-:W-:Y:S02]  /*2660*/  IMAD.U32 R4, RZ, RZ, UR4 ;  /* 0x00000004ff047e24 */ /* 0x000fe4000f8e00ff */
[----:B------:R-:W-:Y:S02]  /*2670*/  IMAD.U32 R3, RZ, RZ, UR4 ;  /* 0x00000004ff037e24 */ /* 0x000fe4000f8e00ff */
[----:B------:R-:W-:-:S05]  /*2680*/  @P0 IMAD.WIDE.U32 R4, R4, 0x1b4e81b5, RZ ;  /* 0x1b4e81b504040825 */ /* 0x000fca00078e00ff */
[----:B------:R-:W-:-:S05]  /*2690*/  @P0 SHF.R.U32.HI R0, RZ, 0x3, R5 ;  /* 0x00000003ff000819 */ /* 0x000fca0000011605 */
[----:B------:R-:W-:-:S05]  /*26a0*/  @P0 IMAD R0, R0, -0x4b, R3 ;  /* 0xffffffb500000824 */ /* 0x000fca00078e0203 */
[----:B------:R-:W-:-:S05]  /*26b0*/  @P0 LEA R0, R0, UR41, 0x3 ;  /* 0x0000002900000c11 */ /* 0x000fca000f8e18ff */
[----:B------:R-:W-:-:S05]  /*26c0*/  @P0 VIADD R3, R0, 0x258 ;  /* 0x0000025800030836 */ /* 0x000fca0000000000 */
[----:B------:R-:W-:-:S04]  /*26d0*/  @P0 PRMT R3, R40, 0x654, R3 ;  /* 0x0000065428030816 */ /* 0x000fc80000000003 */
[----:B------:R0:W-:Y:S01]  /*26e0*/  @P0 SYNCS.ARRIVE.TRANS64.RED.A1T0 RZ, [R3+URZ], RZ ;  /* 0x000000ff03ff09a7 */ /* 0x0001e2000810043f */
[----:B------:R-:W-:-:S13]  /*26f0*/  ISETP.GT.U32.AND P0, PT, R16, 0x1, PT ;  /* 0x000000011000780c */ /* 0x000fda0003f04070 */
[----:B0-----:R-:W-:Y:S05]  /*2700*/  @P0 BRA `(.L_x_34) ;  /* 0x0000000000040947 */ /* 0x001fea0003800000 */
[----:B------:R-:W-:Y:S01]  /*2710*/  BPT.TRAP 0x1 ;  /* 0x000000040000795c */ /* 0x000fe20000300000 */
.L_x_34:
[----:B------:R-:W-:Y:S01]  /*2720*/  SHF.L.U32 R0, R56, 0x1f, RZ ;  /* 0x0000001f38007819 */ /* 0x000fe200000006ff */
[----:B------:R-:W-:Y:S01]  /*2730*/  UIADD3 UR39, UR46, UR39, URZ ;  /* 0x000000272e277290 */ /* 0x000fe2000fffe03f */
[----:B------:R-:W0:Y:S01]  /*2740*/  LDC R12, c[0x0][0x288] ;  /* 0x0000a200ff0c7b82 */ /* 0x000e220000000800 */
[----:B------:R-:W-:Y:S01]  /*2750*/  UISETP.GE.U32.AND UP1, UPT, UR46, 0x4b, UPT ;  /* 0x0000004b2e00788c */ /* 0x000fe2000bf26070 */
[----:B------:R-:W-:Y:S01]  /*2760*/  IMAD.SHL.U32 R10, R46, 0x2, RZ ;  /* 0x000000022e0a7824 */ /* 0x000fe200078e00ff */
[----:B------:R-:W-:Y:S02]  /*2770*/  UISETP.GT.U32.AND UP0, UPT, UR39, 0x4a, UPT ;  /* 0x0000004a2700788c */ /* 0x000fe4000bf04070 */
[----:B------:R-:W-:Y:S02]  /*2780*/  UIMAD.WIDE.U32 UR4, UR39, 0x1b4e81b5, URZ ;  /* 0x1b4e81b5270478a5 */ /* 0x000fe4000f8e003f */
[----:B------:R-:W-:Y:S01]  /*2790*/  UISETP.LT.U32.AND UP0, UPT, UR46, 0x4b, UP0 ;  /* 0x0000004b2e00788c */ /* 0x000fe20008701070 */
[----:B------:R-:W1:Y:S01]  /*27a0*/  SYNCS.PHASECHK.TRANS64.TRYWAIT P0, [R49+UR42+0x10], R0 ;  /* 0x00001000310075a7 */ /* 0x000e62000800016a */
[----:B------:R-:W-:Y:S01]  /*27b0*/  USHF.R.U32.HI UR4, URZ, 0x3, UR5 ;  /* 0x000000033f047899 */ /* 0x000fe20008011605 */
[----:B------:R-:W-:Y:S01]  /*27c0*/  SHF.R.S32.HI R11, RZ, 0x1f, R10 ;  /* 0x0000001fff0b7819 */ /* 0x000fe2000001140a */
[----:B------:R-:W-:-:S02]  /*27d0*/  USEL UR6, URZ, 0x1, !UP0 ;  /* 0x000000013f067887 */ /* 0x000fc4000c000000 */
[----:B------:R-:W-:Y:S02]  /*27e0*/  UIMAD UR39, UR4, -0x4b, UR39 ;  /* 0xffffffb5042778a4 */ /* 0x000fe4000f8e0227 */
[----:B------:R-:W-:-:S04]  /*27f0*/  ULOP3.LUT UR38, UR38, UR6, URZ, 0x3c, !UPT ;  /* 0x0000000626267292 */ /* 0x000fc8000f8e3c3f */
[----:B------:R-:W-:Y:S01]  /*2800*/  @UP1 ULOP3.LUT UR38, UR38, 0x1, UR4, 0x78, !UPT ;  /* 0x0000000126261892 */ /* 0x000fe2000f8e7804 */
[----:B01----:R-:W-:Y:S11]  /*2810*/  @!P0 BRA `(.L_x_36) ;  /* 0x0000002800148947 */ /* 0x003ff60003800000 */
.L_x_99:
[----:B------:R-:W-:Y:S01]  /*2820*/  IMAD.SHL.U32 R3, R19, 0x40, RZ ;  /* 0x0000004013037824 */ /* 0x000fe200078e00ff */
[----:B------:R-:W-:Y:S01]  /*2830*/  ULDC UR6, c[0x0][0x284] ;  /* 0x0000a10000067ab9 */ /* 0x000fe20000000800 */
[----:B------:R-:W-:Y:S01]  /*2840*/  IMAD.SHL.U32 R13, R22, 0x20, RZ ;  /* 0x00000020160d7824 */ /* 0x000fe200078e00ff */
[----:B------:R-:W-:Y:S01]  /*2850*/  SHF.R.S32.HI R22, RZ, 0x1f, R17 ;  /* 0x0000001fff167819 */ /* 0x000fe20000011411 */
[----:B------:R-:W-:Y:S01]  /*2860*/  ULDC.64 UR4, c[0x0][0x5d0] ;  /* 0x0001740000047ab9 */ /* 0x000fe20000000a00 */
[----:B------:R-:W-:Y:S01]  /*2870*/  ISETP.GE.AND P0, PT, R3, UR6, PT ;  /* 0x0000000603007c0c */ /* 0x000fe2000bf06270 */
[----:B------:R-:W-:Y:S01]  /*2880*/  IMAD.WIDE.U32 R4, R17, UR4, R10 ;  /* 0x0000000411047c25 */ /* 0x000fe2000f8e000a */
[----:B------:R-:W-:Y:S02]  /*2890*/  SHF.R.S32.HI R3, RZ, 0x1f, R13 ;  /* 0x0000001fff037819 */ /* 0x000fe4000001140d */
[C---:B------:R-:W-:Y:S01]  /*28a0*/  ISETP.GE.OR P0, PT, R13.reuse, R12, P0 ;  /* 0x0000000c0d00720c */ /* 0x040fe20000706670 */
[----:B0-----:R-:W-:Y:S01]  /*28b0*/  IMAD R0, R22, UR4, RZ ;  /* 0x0000000416007c24 */ /* 0x001fe2000f8e02ff */
[----:B------:R-:W-:-:S03]  /*28c0*/  IADD3 R4, P1, R13, R4, RZ ;  /* 0x000000040d047210 */ /* 0x000fc60007f3e0ff */
[----:B------:R-:W-:-:S05]  /*28d0*/  IMAD R0, R17, UR5, R0 ;  /* 0x0000000511007c24 */ /* 0x000fca000f8e0200 */
[----:B------:R-:W-:-:S03]  /*28e0*/  IADD3.X R5, R3, R5, R0, P1, !PT ;  /* 0x0000000503057210 */ /* 0x000fc60000ffe400 */
[----:B------:R-:W-:Y:S05]  /*28f0*/  @P0 BRA `(.L_x_37) ;  /* 0x0000000c00b40947 */ /* 0x000fea0003800000 */
[----:B------:R-:W0:Y:S01]  /*2900*/  LDC.64 R14, c[0x0][0x5c8] ;  /* 0x00017200ff0e7b82 */ /* 0x000e220000000a00 */
[----:B------:R-:W-:Y:S01]  /*2910*/  IMAD.WIDE R8, R19, 0x40, R44 ;  /* 0x0000004013087825 */ /* 0x000fe200078e022c */
[----:B------:R-:W-:Y:S01]  /*2920*/  ULDC.64 UR4, c[0x0][0x5c0] ;  /* 0x0001700000047ab9 */ /* 0x000fe20000000a00 */
[----:B------:R-:W-:Y:S02]  /*2930*/  BSSY B0, `(.L_x_37) ;  /* 0x00000e9000007945 */ /* 0x000fe40003800000 */
[-C--:B0-----:R-:W-:Y:S02]  /*2940*/  IMAD R0, R9, R14.reuse, RZ ;  /* 0x0000000e09007224 */ /* 0x081fe400078e02ff */
[----:B------:R-:W-:-:S04]  /*2950*/  IMAD.WIDE.U32 R4, R8, R14, R4 ;  /* 0x0000000e08047225 */ /* 0x000fc800078e0004 */
[----:B------:R-:W-:Y:S01]  /*2960*/  IMAD R7, R8, R15, R0 ;  /* 0x0000000f08077224 */ /* 0x000fe200078e0200 */
[----:B------:R-:W-:Y:S01]  /*2970*/  IADD3 R6, P0, R4, UR4, RZ ;  /* 0x0000000404067c10 */ /* 0x000fe2000ff1e0ff */
[----:B------:R-:W-:Y:S02]  /*2980*/  IMAD R0, R46, -0x2, R12 ;  /* 0xfffffffe2e007824 */ /* 0x000fe400078e020c */
[----:B------:R-:W-:Y:S01]  /*2990*/  IMAD.IADD R7, R5, 0x1, R7 ;  /* 0x0000000105077824 */ /* 0x000fe200078e0207 */
[----:B------:R-:W-:Y:S01]  /*29a0*/  LEA R4, P1, R14, R6, 0x3 ;  /* 0x000000060e047211 */ /* 0x000fe200078218ff */
[----:B------:R-:W-:-:S03]  /*29b0*/  IMAD.IADD R53, R0, 0x1, -R13 ;  /* 0x0000000100357824 */ /* 0x000fc600078e0a0d */
[----:B------:R-:W-:Y:S02]  /*29c0*/  IADD3.X R7, R7, UR5, RZ, P0, !PT ;  /* 0x0000000507077c10 */ /* 0x000fe400087fe4ff */
[----:B-----5:R-:W-:Y:S02]  /*29d0*/  ISETP.NE.AND P0, PT, R43, RZ, PT ;  /* 0x000000ff2b00720c */ /* 0x020fe40003f05270 */
[----:B------:R-:W-:-:S11]  /*29e0*/  LEA.HI.X R5, R14, R7, R15, 0x3, P1 ;  /* 0x000000070e057211 */ /* 0x000fd600008f1c0f */
[----:B------:R-:W-:Y:S05]  /*29f0*/  @!P0 BRA `(.L_x_38) ;  /* 0x0000000800a48947 */ /* 0x000fea0003800000 */
[----:B------:R-:W0:Y:S01]  /*2a00*/  LDC.64 R20, c[0x0][0x5b0] ;  /* 0x00016c00ff147b82 */ /* 0x000e220000000a00 */
[----:B------:R-:W-:Y:S01]  /*2a10*/  ULDC.64 UR4, c[0x0][0x5b8] ;  /* 0x00016e0000047ab9 */ /* 0x000fe20000000a00 */
[----:B------:R-:W-:Y:S01]  /*2a20*/  IMAD R19, R19, -0x40, R52 ;  /* 0xffffffc013137824 */ /* 0x000fe200078e0234 */
[----:B------:R-:W-:Y:S01]  /*2a30*/  BSSY B1, `(.L_x_39) ;  /* 0x0000010000017945 */ /* 0x000fe20003800000 */
[----:B------:R-:W-:-:S03]  /*2a40*/  IMAD.WIDE.U32 R10, R17, UR4, R10 ;  /* 0x00000004110a7c25 */ /* 0x000fc6000f8e000a */
[----:B------:R-:W-:Y:S01]  /*2a50*/  ISETP.GE.AND P1, PT, R19, 0x1, PT ;  /* 0x000000011300780c */ /* 0x000fe20003f26270 */
[----:B------:R-:W1:Y:S01]  /*2a60*/  LDC.64 R54, c[0x0][0x5a8] ;  /* 0x00016a00ff367b82 */ /* 0x000e620000000a00 */
[----:B------:R-:W-:Y:S01]  /*2a70*/  IMAD R0, R22, UR4, RZ ;  /* 0x0000000416007c24 */ /* 0x000fe2000f8e02ff */
[----:B------:R-:W-:Y:S02]  /*2a80*/  IADD3 R12, P0, R13, R10, RZ ;  /* 0x0000000a0d0c7210 */ /* 0x000fe40007f1e0ff */
[----:B------:R-:W-:Y:S01]  /*2a90*/  ISETP.LT.OR P5, PT, R53, 0x1, !P1 ;  /* 0x000000013500780c */ /* 0x000fe20004fa1670 */
[----:B------:R-:W-:-:S05]  /*2aa0*/  IMAD R0, R17, UR5, R0 ;  /* 0x0000000511007c24 */ /* 0x000fca000f8e0200 */
[----:B------:R-:W-:Y:S01]  /*2ab0*/  IADD3.X R13, R3, R11, R0, P0, !PT ;  /* 0x0000000b030d7210 */ /* 0x000fe200007fe400 */
[-C--:B0-----:R-:W-:Y:S02]  /*2ac0*/  IMAD R0, R9, R20.reuse, RZ ;  /* 0x0000001409007224 */ /* 0x081fe400078e02ff */
[----:B------:R-:W-:-:S04]  /*2ad0*/  IMAD.WIDE.U32 R10, R8, R20, R12 ;  /* 0x00000014080a7225 */ /* 0x000fc800078e000c */
[----:B------:R-:W-:Y:S01]  /*2ae0*/  IMAD R17, R8, R21, R0 ;  /* 0x0000001508117224 */ /* 0x000fe200078e0200 */
[----:B-1----:R-:W-:-:S04]  /*2af0*/  IADD3 R14, P0, R10, R54, RZ ;  /* 0x000000360a0e7210 */ /* 0x002fc80007f1e0ff */
[----:B------:R-:W-:Y:S01]  /*2b00*/  IADD3.X R15, R55, R11, R17, P0, !PT ;  /* 0x0000000b370f7210 */ /* 0x000fe200007fe411 */
[----:B------:R-:W-:Y:S08]  /*2b10*/  @P5 BRA `(.L_x_40) ;  /* 0x0000000000045947 */ /* 0x000ff00003800000 */
[----:B------:R0:W5:Y:S02]  /*2b20*/  LDG.E.U8 R51, desc[UR36][R14.64] ;  /* 0x000000240e337981 */ /* 0x000164000c1e1100 */
.L_x_40:
[----:B------:R-:W-:Y:S05]  /*2b30*/  BSYNC B1 ;  /* 0x0000000000017941 */ /* 0x000fea0003800000 */
.L_x_39:
[----:B-----5:R-:W-:Y:S01]  /*2b40*/  LOP3.LUT R0, R51, 0xffff, RZ, 0xc0, !PT ;  /* 0x0000ffff33007812 */ /* 0x020fe200078ec0ff */
[C---:B------:R-:W-:Y:S01]  /*2b50*/  IMAD.SHL.U32 R10, R20.reuse, 0x8, RZ ;  /* 0x00000008140a7824 */ /* 0x040fe200078e00ff */
[----:B------:R-:W-:Y:S01]  /*2b60*/  SHF.L.U64.HI R11, R20, 0x3, R21 ;  /* 0x00000003140b7819 */ /* 0x000fe20000010215 */
[----:B------:R-:W-:Y:S01]  /*2b70*/  BSSY B1, `(.L_x_41) ;  /* 0x000000e000017945 */ /* 0x000fe20003800000 */
[----:B------:R-:W-:Y:S02]  /*2b80*/  PRMT R0, R0, 0x8880, RZ ;  /* 0x0000888000007816 */ /* 0x000fe400000000ff */
[----:B------:R-:W-:Y:S01]  /*2b90*/  ISETP.LT.OR P2, PT, R53, 0x2, !P1 ;  /* 0x000000023500780c */ /* 0x000fe20004f41670 */
[----:B------:R-:W-:Y:S01]  /*2ba0*/  IMAD.WIDE.U32 R8, R8, R20, R10 ;  /* 0x0000001408087225 */ /* 0x000fe200078e000a */
[----:B------:R-:W-:-:S03]  /*2bb0*/  ISETP.GE.AND P0, PT, R19, 0x9, PT ;  /* 0x000000091300780c */ /* 0x000fc60003f06270 */
[----:B------:R-:W-:Y:S01]  /*2bc0*/  IMAD R3, R0, R43, RZ ;  /* 0x0000002b00037224 */ /* 0x000fe200078e02ff */
[----:B------:R-:W-:Y:S01]  /*2bd0*/  IADD3 R8, P3, P4, R12, R54, R8 ;  /* 0x000000360c087210 */ /* 0x000fe20007c7e008 */
[----:B------:R-:W-:Y:S02]  /*2be0*/  IMAD.IADD R10, R17, 0x1, R9 ;  /* 0x00000001110a7824 */ /* 0x000fe400078e0209 */
[----:B------:R-:W-:-:S05]  /*2bf0*/  @!P5 IMAD R11, R24, R42, R3 ;  /* 0x0000002a180bd224 */ /* 0x000fca00078e0203 */
[----:B------:R1:W-:Y:S01]  /*2c00*/  @!P5 STG.E.U8 desc[UR36][R6.64], R11 ;  /* 0x0000000b0600d986 */ /* 0x0003e2000c101124 */
[----:B------:R-:W-:Y:S05]  /*2c10*/  @P2 BRA `(.L_x_42) ;  /* 0x00000000000c2947 */ /* 0x000fea0003800000 */
[----:B------:R-:W2:Y:S02]  /*2c20*/  LDG.E.U8 R51, desc[UR36][R14.64+0x1] ;  /* 0x000001240e337981 */ /* 0x000ea4000c1e1100 */
[----:B--2---:R-:W-:-:S05]  /*2c30*/  PRMT R0, R51, 0x8880, RZ ;  /* 0x0000888033007816 */ /* 0x004fca00000000ff */
[----:B------:R-:W-:-:S07]  /*2c40*/  IMAD R3, R0, R43, RZ ;  /* 0x0000002b00037224 */ /* 0x000fce00078e02ff */
.L_x_42:
[----:B------:R-:W-:Y:S05]  /*2c50*/  BSYNC B1 ;  /* 0x0000000000017941 */ /* 0x000fea0003800000 */
.L_x_41:
[----:B------:R-:W-:Y:S01]  /*2c60*/  ISETP.LT.OR P5, PT, R53, 0x1, !P0 ;  /* 0x000000013500780c */ /* 0x000fe200047a1670 */
[----:B------:R-:W-:Y:S01]  /*2c70*/  @!P2 IMAD R25, R25, R42, R3 ;  /* 0x0000002a1919a224 */ /* 0x000fe200078e0203 */
[----:B------:R-:W-:Y:S01]  /*2c80*/  BSSY B1, `(.L_x_43) ;  /* 0x000000a000017945 */ /* 0x000fe20003800000 */
[----:B------:R-:W-:Y:S02]  /*2c90*/  IADD3.X R9, R13, R55, R10, P3, P4 ;  /* 0x000000370d097210 */ /* 0x000fe40001fe840a */
[C---:B------:R-:W-:Y:S01]  /*2ca0*/  ISETP.LT.OR P3, PT, R53.reuse, 0x2, !P0 ;  /* 0x000000023500780c */ /* 0x040fe20004761670 */
[----:B------:R2:W-:Y:S01]  /*2cb0*/  @!P2 STG.E.U8 desc[UR36][R6.64+0x1], R25 ;  /* 0x000001190600a986 */ /* 0x0005e2000c101124 */
[C---:B------:R-:W-:Y:S02]  /*2cc0*/  ISETP.LT.OR P4, PT, R53.reuse, 0x9, !P1 ;  /* 0x000000093500780c */ /* 0x040fe40004f81670 */
[----:B------:R-:W-:-:S04]  /*2cd0*/  ISETP.LT.OR P2, PT, R53, 0xa, !P1 ;  /* 0x0000000a3500780c */ /* 0x000fc80004f41670 */
[----:B------:R-:W-:Y:S09]  /*2ce0*/  @P5 BRA `(.L_x_44) ;  /* 0x00000000000c5947 */ /* 0x000ff20003800000 */
[----:B------:R-:W3:Y:S02]  /*2cf0*/  LDG.E.U8 R51, desc[UR36][R8.64] ;  /* 0x0000002408337981 */ /* 0x000ee4000c1e1100 */
[----:B---3--:R-:W-:-:S05]  /*2d00*/  PRMT R0, R51, 0x8880, RZ ;  /* 0x0000888033007816 */ /* 0x008fca00000000ff */
[----:B------:R-:W-:-:S07]  /*2d10*/  IMAD R3, R0, R43, RZ ;  /* 0x0000002b00037224 */ /* 0x000fce00078e02ff */
.L_x_44:
[----:B------:R-:W-:Y:S05]  /*2d20*/  BSYNC B1 ;  /* 0x0000000000017941 */ /* 0x000fea0003800000 */
.L_x_43:
[----:B-1----:R-:W-:Y:S01]  /*2d30*/  @!P5 IMAD R11, R26, R42, R3 ;  /* 0x0000002a1a0bd224 */ /* 0x002fe200078e0203 */
[----:B------:R-:W-:Y:S04]  /*2d40*/  BSSY B1, `(.L_x_45) ;  /* 0x0000006000017945 */ /* 0x000fe80003800000 */
[----:B------:R1:W-:Y:S01]  /*2d50*/  @!P5 STG.E.U8 desc[UR36][R4.64], R11 ;  /* 0x0000000b0400d986 */ /* 0x0003e2000c101124 */
[----:B------:R-:W-:Y:S05]  /*2d60*/  @P3 BRA `(.L_x_46) ;  /* 0x00000000000c3947 */ /* 0x000fea0003800000 */
[----:B------:R-:W3:Y:S02]  /*2d70*/  LDG.E.U8 R51, desc[UR36][R8.64+0x1] ;  /* 0x0000012408337981 */ /* 0x000ee4000c1e1100 */
[----:B---3--:R-:W-:-:S05]  /*2d80*/  PRMT R0, R51, 0x8880, RZ ;  /* 0x0000888033007816 */ /* 0x008fca00000000ff */
[----:B------:R-:W-:-:S07]  /*2d90*/  IMAD R3, R0, R43, RZ ;  /* 0x0000002b00037224 */ /* 0x000fce00078e02ff */
.L_x_46:
[----:B------:R-:W-:Y:S05]  /*2da0*/  BSYNC B1 ;  /* 0x0000000000017941 */ /* 0x000fea0003800000 */
.L_x_45:
[----:B------:R-:W-:Y:S01]  /*2db0*/  @!P3 IMAD R27, R27, R42, R3 ;  /* 0x0000002a1b1bb224 */ /* 0x000fe200078e0203 */
[----:B------:R-:W-:Y:S04]  /*2dc0*/  BSSY B1, `(.L_x_47) ;  /* 0x0000006000017945 */ /* 0x000fe80003800000 */
[----:B------:R3:W-:Y:S01]  /*2dd0*/  @!P3 STG.E.U8 desc[UR36][R4.64+0x1], R27 ;  /* 0x0000011b0400b986 */ /* 0x0007e2000c101124 */
[----:B------:R-:W-:Y:S05]  /*2de0*/  @P4 BRA `(.L_x_48) ;  /* 0x00000000000c4947 */ /* 0x000fea0003800000 */
[----:B------:R-:W4:Y:S02]  /*2df0*/  LDG.E.U8 R51, desc[UR36][R14.64+0x8] ;  /* 0x000008240e337981 */ /* 0x000f24000c1e1100 */
[----:B----4-:R-:W-:-:S05]  /*2e00*/  PRMT R0, R51, 0x8880, RZ ;  /* 0x0000888033007816 */ /* 0x010fca00000000ff */
[----:B------:R-:W-:-:S07]  /*2e10*/  IMAD R3, R0, R43, RZ ;  /* 0x0000002b00037224 */ /* 0x000fce00078e02ff */
.L_x_48:
[----:B------:R-:W-:Y:S05]  /*2e20*/  BSYNC B1 ;  /* 0x0000000000017941 */ /* 0x000fea0003800000 */
.L_x_47:
[----:B-1----:R-:W-:Y:S01]  /*2e30*/  @!P4 IMAD R11, R28, R42, R3 ;  /* 0x0000002a1c0bc224 */ /* 0x002fe200078e0203 */
[----:B------:R-:W-:Y:S04]  /*2e40*/  BSSY B1, `(.L_x_49) ;  /* 0x0000006000017945 */ /* 0x000fe80003800000 */
[----:B------:R1:W-:Y:S01]  /*2e50*/  @!P4 STG.E.U8 desc[UR36][R6.64+0x8], R11 ;  /* 0x0000080b0600c986 */ /* 0x0003e2000c101124 */
[----:B------:R-:W-:Y:S05]  /*2e60*/  @P2 BRA `(.L_x_50) ;  /* 0x00000000000c2947 */ /* 0x000fea0003800000 */
[----:B------:R-:W4:Y:S02]  /*2e70*/  LDG.E.U8 R51, desc[UR36][R14.64+0x9] ;  /* 0x000009240e337981 */ /* 0x000f24000c1e1100 */
[----:B----4-:R-:W-:-:S05]  /*2e80*/  PRMT R0, R51, 0x8880, RZ ;  /* 0x0000888033007816 */ /* 0x010fca00000000ff */
[----:B------:R-:W-:-:S07]  /*2e90*/  IMAD R3, R0, R43, RZ ;  /* 0x0000002b00037224 */ /* 0x000fce00078e02ff */
.L_x_50:
[----:B------:R-:W-:Y:S05]  /*2ea0*/  BSYNC B1 ;  /* 0x0000000000017941 */ /* 0x000fea0003800000 */
.L_x_49:
[----:B------:R-:W-:Y:S01]  /*2eb0*/  ISETP.LT.OR P4, PT, R53, 0x9, !P0 ;  /* 0x000000093500780c */ /* 0x000fe20004781670 */
[----:B------:R-:W-:Y:S01]  /*2ec0*/  @!P2 IMAD R29, R29, R42, R3 ;  /* 0x0000002a1d1da224 */ /* 0x000fe200078e0203 */
[----:B------:R-:W-:Y:S01]  /*2ed0*/  BSSY B1, `(.L_x_51) ;  /* 0x0000009000017945 */ /* 0x000fe20003800000 */
[C---:B------:R-:W-:Y:S02]  /*2ee0*/  ISETP.LT.OR P3, PT, R53.reuse, 0xa, !P0 ;  /* 0x0000000a3500780c */ /* 0x040fe40004761670 */
[C---:B------:R-:W-:Y:S01]  /*2ef0*/  ISETP.LT.OR P5, PT, R53.reuse, 0x11, !P1 ;  /* 0x000000113500780c */ /* 0x040fe20004fa1670 */
[----:B------:R4:W-:Y:S01]  /*2f00*/  @!P2 STG.E.U8 desc[UR36][R6.64+0x9], R29 ;  /* 0x0000091d0600a986 */ /* 0x0009e2000c101124 */
[----:B------:R-:W-:-:S06]  /*2f10*/  ISETP.LT.OR P2, PT, R53, 0x12, !P1 ;  /* 0x000000123500780c */ /* 0x000fcc0004f41670 */
[----:B------:R-:W-:Y:S07]  /*2f20*/  @P4 BRA `(.L_x_52) ;  /* 0x00000000000c4947 */ /* 0x000fee0003800000 */
[----:B------:R-:W5:Y:S02]  /*2f30*/  LDG.E.U8 R51, desc[UR36][R8.64+0x8] ;  /* 0x0000082408337981 */ /* 0x000f64000c1e1100 */
[----:B-----5:R-:W-:-:S05]  /*2f40*/  PRMT R0, R51, 0x8880, RZ ;  /* 0x0000888033007816 */ /* 0x020fca00000000ff */
[----:B------:R-:W-:-:S07]  /*2f50*/  IMAD R3, R0, R43, RZ ;  /* 0x0000002b00037224 */ /* 0x000fce00078e02ff */
.L_x_52:
[----:B------:R-:W-:Y:S05]  /*2f60*/  BSYNC B1 ;  /* 0x0000000000017941 */ /* 0x000fea0003800000 */
.L_x_51:
[----:B-1----:R-:W-:Y:S01]  /*2f70*/  @!P4 IMAD R11, R30, R42, R3 ;  /* 0x0000002a1e0bc224 */ /* 0x002fe200078e0203 */
[----:B------:R-:W-:Y:S04]  /*2f80*/  BSSY B1, `(.L_x_53) ;  /* 0x0000006000017945 */ /* 0x000fe80003800000 */
[----:B------:R1:W-:Y:S01]  /*2f90*/  @!P4 STG.E.U8 desc[UR36][R4.64+0x8], R11 ;  /* 0x0000080b0400c986 */ /* 0x0003e2000c101124 */
[----:B------:R-:W-:Y:S05]  /*2fa0*/  @P3 BRA `(.L_x_54) ;  /* 0x00000000000c3947 */ /* 0x000fea0003800000 */
[----:B------:R-:W5:Y:S02]  /*2fb0*/  LDG.E.U8 R51, desc[UR36][R8.64+0x9] ;  /* 0x0000092408337981 */ /* 0x000f64000c1e1100 */
[----:B-----5:R-:W-:-:S05]  /*2fc0*/  PRMT R0, R51, 0x8880, RZ ;  /* 0x0000888033007816 */ /* 0x020fca00000000ff */
[----:B------:R-:W-:-:S07]  /*2fd0*/  IMAD R3, R0, R43, RZ ;  /* 0x0000002b00037224 */ /* 0x000fce00078e02ff */
.L_x_54:
[----:B------:R-:W-:Y:S05]  /*2fe0*/  BSYNC B1 ;  /* 0x0000000000017941 */ /* 0x000fea0003800000 */
.L_x_53:
[----:B------:R-:W-:Y:S01]  /*2ff0*/  @!P3 IMAD R31, R31, R42, R3 ;  /* 0x0000002a1f1fb224 */ /* 0x000fe200078e0203 */
[----:B------:R-:W-:Y:S04]  /*3000*/  BSSY B1, `(.L_x_55) ;  /* 0x0000006000017945 */ /* 0x000fe80003800000 */
[----:B------:R0:W-:Y:S01]  /*3010*/  @!P3 STG.E.U8 desc[UR36][R4.64+0x9], R31 ;  /* 0x0000091f0400b986 */ /* 0x0001e2000c101124 */
[----:B------:R-:W-:Y:S05]  /*3020*/  @P5 BRA `(.L_x_56) ;  /* 0x00000000000c5947 */ /* 0x000fea0003800000 */
[----:B------:R-:W5:Y:S02]  /*3030*/  LDG.E.U8 R51, desc[UR36][R14.64+0x10] ;  /* 0x000010240e337981 */ /* 0x000f64000c1e1100 */
[----:B-----5:R-:W-:-:S05]  /*3040*/  PRMT R0, R51, 0x8880, RZ ;  /* 0x0000888033007816 */ /* 0x020fca00000000ff */
[----:B------:R-:W-:-:S07]  /*3050*/  IMAD R3, R0, R43, RZ ;  /* 0x0000002b00037224 */ /* 0x000fce00078e02ff */
.L_x_56:
[----:B------:R-:W-:Y:S05]  /*3060*/  BSYNC B1 ;  /* 0x0000000000017941 */ /* 0x000fea0003800000 */
.L_x_55:
[----:B-1----:R-:W-:Y:S01]  /*3070*/  @!P5 IMAD R11, R32, R42, R3 ;  /* 0x0000002a200bd224 */ /* 0x002fe200078e0203 */
[----:B------:R-:W-:Y:S04]  /*3080*/  BSSY B1, `(.L_x_57) ;  /* 0x0000006000017945 */ /* 0x000fe80003800000 */
[----:B------:R1:W-:Y:S01]  /*3090*/  @!P5 STG.E.U8 desc[UR36][R6.64+0x10], R11 ;  /* 0x0000100b0600d986 */ /* 0x0003e2000c101124 */
[----:B------:R-:W-:Y:S05]  /*30a0*/  @P2 BRA `(.L_x_58) ;  /* 0x00000000000c2947 */ /* 0x000fea0003800000 */
[----:B------:R-:W5:Y:S02]  /*30b0*/  LDG.E.U8 R51, desc[UR36][R14.64+0x11] ;  /* 0x000011240e337981 */ /* 0x000f64000c1e1100 */
[----:B-----5:R-:W-:-:S05]  /*30c0*/  PRMT R0, R51, 0x8880, RZ ;  /* 0x0000888033007816 */ /* 0x020fca00000000ff */
[----:B------:R-:W-:-:S07]  /*30d0*/  IMAD R3, R0, R43, RZ ;  /* 0x0000002b00037224 */ /* 0x000fce00078e02ff */
.L_x_58:
[----:B------:R-:W-:Y:S05]  /*30e0*/  BSYNC B1 ;  /* 0x0000000000017941 */ /* 0x000fea0003800000 */
.L_x_57:
[----:B------:R-:W-:Y:S01]  /*30f0*/  ISETP.LT.OR P4, PT, R53, 0x11, !P0 ;  /* 0x000000113500780c */ /* 0x000fe20004781670 */
[----:B------:R-:W-:Y:S01]  /*3100*/  @!P2 IMAD R33, R33, R42, R3 ;  /* 0x0000002a2121a224 */ /* 0x000fe200078e0203 */
[----:B------:R-:W-:Y:S01]  /*3110*/  BSSY B1, `(.L_x_59) ;  /* 0x000000a000017945 */ /* 0x000fe20003800000 */
[C---:B------:R-:W-:Y:S02]  /*3120*/  ISETP.LT.OR P3, PT, R53.reuse, 0x12, !P0 ;  /* 0x000000123500780c */ /* 0x040fe40004761670 */
[C---:B------:R-:W-:Y:S01]  /*3130*/  ISETP.LT.OR P5, PT, R53.reuse, 0x19, !P0 ;  /* 0x000000193500780c */ /* 0x040fe200047a1670 */
[----:B------:R0:W-:Y:S01]  /*3140*/  @!P2 STG.E.U8 desc[UR36][R6.64+0x11], R33 ;  /* 0x000011210600a986 */ /* 0x0001e2000c101124 */
[C---:B------:R-:W-:Y:S02]  /*3150*/  ISETP.LT.OR P2, PT, R53.reuse, 0x19, !P1 ;  /* 0x000000193500780c */ /* 0x040fe40004f41670 */
[----:B------:R-:W-:-:S04]  /*3160*/  ISETP.LT.OR P1, PT, R53, 0x1a, !P1 ;  /* 0x0000001a3500780c */ /* 0x000fc80004f21670 */
[----:B------:R-:W-:Y:S09]  /*3170*/  @P4 BRA `(.L_x_60) ;  /* 0x00000000000c4947 */ /* 0x000ff20003800000 */
[----:B------:R-:W5:Y:S02]  /*3180*/  LDG.E.U8 R51, desc[UR36][R8.64+0x10] ;  /* 0x0000102408337981 */ /* 0x000f64000c1e1100 */
[----:B-----5:R-:W-:-:S05]  /*3190*/  PRMT R0, R51, 0x8880, RZ ;  /* 0x0000888033007816 */ /* 0x020fca00000000ff */
[----:B------:R-:W-:-:S07]  /*31a0*/  IMAD R3, R0, R43, RZ ;  /* 0x0000002b00037224 */ /* 0x000fce00078e02ff */
.L_x_60:
[----:B------:R-:W-:Y:S05]  /*31b0*/  BSYNC B1 ;  /* 0x0000000000017941 */ /* 0x000fea0003800000 */
.L_x_59:
[----:B-1----:R-:W-:Y:S01]  /*31c0*/  @!P4 IMAD R11, R34, R42, R3 ;  /* 0x0000002a220bc224 */ /* 0x002fe200078e0203 */
[----:B------:R-:W-:Y:S04]  /*31d0*/  BSSY B1, `(.L_x_61) ;  /* 0x0000006000017945 */ /* 0x000fe80003800000 */
[----:B------:R1:W-:Y:S01]  /*31e0*/  @!P4 STG.E.U8 desc[UR36][R4.64+0x10], R11 ;  /* 0x0000100b0400c986 */ /* 0x0003e2000c101124 */
[----:B------:R-:W-:Y:S05]  /*31f0*/  @P3 BRA `(.L_x_62) ;  /* 0x00000000000c3947 */ /* 0x000fea0003800000 */
[----:B------:R-:W5:Y:S02]  /*3200*/  LDG.E.U8 R51, desc[UR36][R8.64+0x11] ;  /* 0x0000112408337981 */ /* 0x000f64000c1e1100 */
[----:B-----5:R-:W-:-:S05]  /*3210*/  PRMT R0, R51, 0x8880, RZ ;  /* 0x0000888033007816 */ /* 0x020fca00000000ff */
[----:B------:R-:W-:-:S07]  /*3220*/  IMAD R3, R0, R43, RZ ;  /* 0x0000002b00037224 */ /* 0x000fce00078e02ff */
.L_x_62:
[----:B------:R-:W-:Y:S05]  /*3230*/  BSYNC B1 ;  /* 0x0000000000017941 */ /* 0x000fea0003800000 */
.L_x_61:
[----:B------:R-:W-:Y:S01]  /*3240*/  @!P3 IMAD R35, R35, R42, R3 ;  /* 0x0000002a2323b224 */ /* 0x000fe200078e0203 */
[----:B------:R-:W-:Y:S04]  /*3250*/  BSSY B1, `(.L_x_63) ;  /* 0x0000006000017945 */ /* 0x000fe80003800000 */
[----:B------:R0:W-:Y:S01]  /*3260*/  @!P3 STG.E.U8 desc[UR36][R4.64+0x11], R35 ;  /* 0x000011230400b986 */ /* 0x0001e2000c101124 */
[----:B------:R-:W-:Y:S05]  /*3270*/  @P2 BRA `(.L_x_64) ;  /* 0x00000000000c2947 */ /* 0x000fea0003800000 */
[----:B------:R-:W5:Y:S02]  /*3280*/  LDG.E.U8 R51, desc[UR36][R14.64+0x18] ;  /* 0x000018240e337981 */ /* 0x000f64000c1e1100 */
[----:B-----5:R-:W-:-:S05]  /*3290*/  PRMT R0, R51, 0x8880, RZ ;  /* 0x0000888033007816 */ /* 0x020fca00000000ff */
[----:B------:R-:W-:-:S07]  /*32a0*/  IMAD R3, R0, R43, RZ ;  /* 0x0000002b00037224 */ /* 0x000fce00078e02ff */
.L_x_64:
[----:B------:R-:W-:Y:S05]  /*32b0*/  BSYNC B1 ;  /* 0x0000000000017941 */ /* 0x000fea0003800000 */
.L_x_63:
[----:B-1----:R-:W-:Y:S01]  /*32c0*/  @!P2 IMAD R11, R36, R42, R3 ;  /* 0x0000002a240ba224 */ /* 0x002fe200078e0203 */
[----:B------:R-:W-:Y:S04]  /*32d0*/  BSSY B1, `(.L_x_65) ;  /* 0x0000006000017945 */ /* 0x000fe80003800000 */
[----:B------:R1:W-:Y:S01]  /*32e0*/  @!P2 STG.E.U8 desc[UR36][R6.64+0x18], R11 ;  /* 0x0000180b0600a986 */ /* 0x0003e2000c101124 */
[----:B------:R-:W-:Y:S05]  /*32f0*/  @P1 BRA `(.L_x_66) ;  /* 0x00000000000c1947 */ /* 0x000fea0003800000 */
[----:B------:R-:W5:Y:S02]  /*3300*/  LDG.E.U8 R51, desc[UR36][R14.64+0x19] ;  /* 0x000019240e337981 */ /* 0x000f64000c1e1100 */
[----:B-----5:R-:W-:-:S05]  /*3310*/  PRMT R0, R51, 0x8880, RZ ;  /* 0x0000888033007816 */ /* 0x020fca00000000ff */
[----:B------:R-:W-:-:S07]  /*3320*/  IMAD R3, R0, R43, RZ ;  /* 0x0000002b00037224 */ /* 0x000fce00078e02ff */
.L_x_66:
[----:B------:R-:W-:Y:S05]  /*3330*/  BSYNC B1 ;  /* 0x0000000000017941 */ /* 0x000fea0003800000 */
.L_x_65:
[----:B------:R-:W-:Y:S01]  /*3340*/  @!P1 IMAD R37, R37, R42, R3 ;  /* 0x0000002a25259224 */ /* 0x000fe200078e0203 */
[----:B------:R-:W-:Y:S04]  /*3350*/  BSSY B1, `(.L_x_67) ;  /* 0x0000006000017945 */ /* 0x000fe80003800000 */
[----:B------:R0:W-:Y:S01]  /*3360*/  @!P1 STG.E.U8 desc[UR36][R6.64+0x19], R37 ;  /* 0x0000192506009986 */ /* 0x0001e2000c101124 */
[----:B------:R-:W-:Y:S05]  /*3370*/  @P5 BRA `(.L_x_68) ;  /* 0x00000000000c5947 */ /* 0x000fea0003800000 */
[----:B------:R-:W5:Y:S02]  /*3380*/  LDG.E.U8 R51, desc[UR36][R8.64+0x18] ;  /* 0x0000182408337981 */ /* 0x000f64000c1e1100 */
[----:B-----5:R-:W-:-:S05]  /*3390*/  PRMT R0, R51, 0x8880, RZ ;  /* 0x0000888033007816 */ /* 0x020fca00000000ff */
[----:B------:R-:W-:-:S07]  /*33a0*/  IMAD R3, R0, R43, RZ ;  /* 0x0000002b00037224 */ /* 0x000fce00078e02ff */
.L_x_68:
[----:B------:R-:W-:Y:S05]  /*33b0*/  BSYNC B1 ;  /* 0x0000000000017941 */ /* 0x000fea0003800000 */
.L_x_67:
[----:B012-4-:R-:W-:Y:S01]  /*33c0*/  @!P5 IMAD R7, R38, R42, R3 ;  /* 0x0000002a2607d224 */ /* 0x017fe200078e0203 */
[----:B------:R-:W-:Y:S01]  /*33d0*/  ISETP.LT.OR P0, PT, R53, 0x1a, !P0 ;  /* 0x0000001a3500780c */ /* 0x000fe20004701670 */
[----:B------:R-:W-:Y:S03]  /*33e0*/  BSSY B1, `(.L_x_69) ;  /* 0x0000006000017945 */ /* 0x000fe60003800000 */
[----:B------:R0:W-:Y:S09]  /*33f0*/  @!P5 STG.E.U8 desc[UR36][R4.64+0x18], R7 ;  /* 0x000018070400d986 */ /* 0x0001f2000c101124 */
[----:B------:R-:W-:Y:S05]  /*3400*/  @P0 BRA `(.L_x_70) ;  /* 0x00000000000c0947 */ /* 0x000fea0003800000 */
[----:B------:R-:W2:Y:S02]  /*3410*/  LDG.E.U8 R51, desc[UR36][R8.64+0x19] ;  /* 0x0000192408337981 */ /* 0x000ea4000c1e1100 */
[----:B--2---:R-:W-:-:S05]  /*3420*/  PRMT R0, R51, 0x8880, RZ ;  /* 0x0000888033007816 */ /* 0x004fca00000000ff */
[----:B------:R-:W-:-:S07]  /*3430*/  IMAD R3, R0, R43, RZ ;  /* 0x0000002b00037224 */ /* 0x000fce00078e02ff */
.L_x_70:
[----:B------:R-:W-:Y:S05]  /*3440*/  BSYNC B1 ;  /* 0x0000000000017941 */ /* 0x000fea0003800000 */
.L_x_69:
[----:B------:R-:W-:Y:S01]  /*3450*/  IMAD R3, R39, R42, R3 ;  /* 0x0000002a27037224 */ /* 0x000fe200078e0203 */
[----:B------:R-:W-:Y:S06]  /*3460*/  @P0 BRA `(.L_x_71) ;  /* 0x0000000000d40947 */ /* 0x000fec0003800000 */
[----:B------:R2:W-:Y:S01]  /*3470*/  STG.E.U8 desc[UR36][R4.64+0x19], R3 ;  /* 0x0000190304007986 */ /* 0x0005e2000c101124 */
[----:B------:R-:W-:Y:S05]  /*3480*/  BRA `(.L_x_71) ;  /* 0x0000000000cc7947 */ /* 0x000fea0003800000 */
.L_x_38:
[----:B------:R-:W-:-:S05]  /*3490*/  IMAD R19, R19, -0x40, R52 ;  /* 0xffffffc013137824 */ /* 0x000fca00078e0234 */
[C---:B------:R-:W-:Y:S02]  /*34a0*/  ISETP.GE.AND P1, PT, R19.reuse, 0x1, PT ;  /* 0x000000011300780c */ /* 0x040fe40003f26270 */
[----:B------:R-:W-:Y:S02]  /*34b0*/  ISETP.GE.AND P0, PT, R19, 0x9, PT ;  /* 0x000000091300780c */ /* 0x000fe40003f06270 */
[C---:B------:R-:W-:Y:S02]  /*34c0*/  ISETP.LT.OR P4, PT, R53.reuse, 0x1, !P1 ;  /* 0x000000013500780c */ /* 0x040fe40004f81670 */
[C---:B------:R-:W-:Y:S02]  /*34d0*/  ISETP.LT.OR P3, PT, R53.reuse, 0x2, !P1 ;  /* 0x000000023500780c */ /* 0x040fe40004f61670 */
[C---:B------:R-:W-:Y:S02]  /*34e0*/  ISETP.LT.OR P2, PT, R53.reuse, 0x1, !P0 ;  /* 0x000000013500780c */ /* 0x040fe40004741670 */
[----:B------:R-:W-:-:S07]  /*34f0*/  ISETP.LT.OR P5, PT, R53, 0x2, !P0 ;  /* 0x000000023500780c */ /* 0x000fce00047a1670 */
[-C--:B------:R-:W-:Y:S02]  /*3500*/  @!P4 IMAD R3, R24, R42.reuse, RZ ;  /* 0x0000002a1803c224 */ /* 0x080fe400078e02ff */
[-C--:B------:R-:W-:Y:S02]  /*3510*/  @!P3 IMAD R25, R25, R42.reuse, RZ ;  /* 0x0000002a1919b224 */ /* 0x080fe400078e02ff */
[-C--:B------:R-:W-:Y:S01]  /*3520*/  @!P2 IMAD R9, R26, R42.reuse, RZ ;  /* 0x0000002a1a09a224 */ /* 0x080fe200078e02ff */
[----:B------:R0:W-:Y:S01]  /*3530*/  @!P4 STG.E.U8 desc[UR36][R6.64], R3 ;  /* 0x000000030600c986 */ /* 0x0001e2000c101124 */
[----:B------:R-:W-:Y:S01]  /*3540*/  ISETP.LT.OR P4, PT, R53, 0x9, !P1 ;  /* 0x000000093500780c */ /* 0x000fe20004f81670 */
[----:B------:R-:W-:Y:S02]  /*3550*/  @!P5 IMAD R27, R27, R42, RZ ;  /* 0x0000002a1b1bd224 */ /* 0x000fe400078e02ff */
[----:B------:R-:W-:Y:S01]  /*3560*/  @!P3 STG.E.U8 desc[UR36][R6.64+0x1], R25 ;  /* 0x000001190600b986 */ /* 0x000fe2000c101124 */
[----:B------:R-:W-:-:S03]  /*3570*/  ISETP.LT.OR P3, PT, R53, 0xa, !P1 ;  /* 0x0000000a3500780c */ /* 0x000fc60004f61670 */
[----:B------:R1:W-:Y:S01]  /*3580*/  @!P2 STG.E.U8 desc[UR36][R4.64], R9 ;  /* 0x000000090400a986 */ /* 0x0003e2000c101124 */
[----:B------:R-:W-:-:S03]  /*3590*/  ISETP.LT.OR P2, PT, R53, 0x9, !P0 ;  /* 0x000000093500780c */ /* 0x000fc60004741670 */
[----:B------:R-:W-:Y:S01]  /*35a0*/  @!P5 STG.E.U8 desc[UR36][R4.64+0x1], R27 ;  /* 0x0000011b0400d986 */ /* 0x000fe2000c101124 */
[----:B------:R-:W-:Y:S01]  /*35b0*/  ISETP.LT.OR P5, PT, R53, 0xa, !P0 ;  /* 0x0000000a3500780c */ /* 0x000fe200047a1670 */
[----:B------:R-:W-:-:S04]  /*35c0*/  @!P4 IMAD R11, R28, R42, RZ ;  /* 0x0000002a1c0bc224 */ /* 0x000fc800078e02ff */
[-C--:B------:R-:W-:Y:S01]  /*35d0*/  @!P3 IMAD R29, R29, R42.reuse, RZ ;  /* 0x0000002a1d1db224 */ /* 0x080fe200078e02ff */
[----:B------:R2:W-:Y:S01]  /*35e0*/  @!P4 STG.E.U8 desc[UR36][R6.64+0x8], R11 ;  /* 0x0000080b0600c986 */ /* 0x0005e2000c101124 */
[C---:B------:R-:W-:Y:S02]  /*35f0*/  ISETP.LT.OR P4, PT, R53.reuse, 0x12, !P1 ;  /* 0x000000123500780c */ /* 0x040fe40004f81670 */
[-C--:B0-----:R-:W-:Y:S01]  /*3600*/  @!P2 IMAD R3, R30, R42.reuse, RZ ;  /* 0x0000002a1e03a224 */ /* 0x081fe200078e02ff */
[----:B------:R-:W-:Y:S01]  /*3610*/  @!P3 STG.E.U8 desc[UR36][R6.64+0x9], R29 ;  /* 0x0000091d0600b986 */ /* 0x000fe2000c101124 */
[----:B------:R-:W-:Y:S02]  /*3620*/  ISETP.LT.OR P3, PT, R53, 0x11, !P1 ;  /* 0x000000113500780c */ /* 0x000fe40004f61670 */
[----:B------:R-:W-:Y:S01]  /*3630*/  @!P5 IMAD R31, R31, R42, RZ ;  /* 0x0000002a1f1fd224 */ /* 0x000fe200078e02ff */
[----:B------:R-:W-:Y:S01]  /*3640*/  @!P2 STG.E.U8 desc[UR36][R4.64+0x8], R3 ;  /* 0x000008030400a986 */ /* 0x000fe2000c101124 */
[----:B------:R-:W-:-:S03]  /*3650*/  ISETP.LT.OR P2, PT, R53, 0x11, !P0 ;  /* 0x000000113500780c */ /* 0x000fc60004741670 */
[----:B------:R-:W-:Y:S01]  /*3660*/  @!P5 STG.E.U8 desc[UR36][R4.64+0x9], R31 ;  /* 0x0000091f0400d986 */ /* 0x000fe2000c101124 */
[----:B------:R-:W-:Y:S01]  /*3670*/  ISETP.LT.OR P5, PT, R53, 0x19, !P0 ;  /* 0x000000193500780c */ /* 0x000fe200047a1670 */
[----:B------:R-:W-:-:S04]  /*3680*/  @!P4 IMAD R33, R33, R42, RZ ;  /* 0x0000002a2121c224 */ /* 0x000fc800078e02ff */
[-C--:B-1----:R-:W-:Y:S01]  /*3690*/  @!P3 IMAD R9, R32, R42.reuse, RZ ;  /* 0x0000002a2009b224 */ /* 0x082fe200078e02ff */
[----:B------:R-:W-:Y:S01]  /*36a0*/  @!P4 STG.E.U8 desc[UR36][R6.64+0x11], R33 ;  /* 0x000011210600c986 */ /* 0x000fe2000c101124 */
[C---:B------:R-:W-:Y:S02]  /*36b0*/  ISETP.LT.OR P4, PT, R53.reuse, 0x12, !P0 ;  /* 0x000000123500780c */ /* 0x040fe40004781670 */
[C---:B------:R-:W-:Y:S01]  /*36c0*/  ISETP.LT.OR P0, PT, R53.reuse, 0x1a, !P0 ;  /* 0x0000001a3500780c */ /* 0x040fe20004701670 */
[----:B------:R0:W-:Y:S01]  /*36d0*/  @!P3 STG.E.U8 desc[UR36][R6.64+0x10], R9 ;  /* 0x000010090600b986 */ /* 0x0001e2000c101124 */
[C---:B------:R-:W-:Y:S01]  /*36e0*/  ISETP.LT.OR P3, PT, R53.reuse, 0x19, !P1 ;  /* 0x000000193500780c */ /* 0x040fe20004f61670 */
[----:B--2---:R-:W-:Y:S01]  /*36f0*/  @!P2 IMAD R11, R34, R42, RZ ;  /* 0x0000002a220ba224 */ /* 0x004fe200078e02ff */
[----:B------:R-:W-:-:S04]  /*3700*/  ISETP.LT.OR P1, PT, R53, 0x1a, !P1 ;  /* 0x0000001a3500780c */ /* 0x000fc80004f21670 */
[----:B------:R1:W-:Y:S03]  /*3710*/  @!P2 STG.E.U8 desc[UR36][R4.64+0x10], R11 ;  /* 0x0000100b0400a986 */ /* 0x0003e6000c101124 */
[-C--:B------:R-:W-:Y:S02]  /*3720*/  @!P4 IMAD R35, R35, R42.reuse, RZ ;  /* 0x0000002a2323c224 */ /* 0x080fe400078e02ff */
[-C--:B0-----:R-:W-:Y:S02]  /*3730*/  @!P5 IMAD R9, R38, R42.reuse, RZ ;  /* 0x0000002a2609d224 */ /* 0x081fe400078e02ff */
[-C--:B------:R-:W-:Y:S01]  /*3740*/  @!P3 IMAD R3, R36, R42.reuse, RZ ;  /* 0x0000002a2403b224 */ /* 0x080fe200078e02ff */
[----:B------:R1:W-:Y:S01]  /*3750*/  @!P4 STG.E.U8 desc[UR36][R4.64+0x11], R35 ;  /* 0x000011230400c986 */ /* 0x0003e2000c101124 */
[-C--:B------:R-:W-:Y:S02]  /*3760*/  @!P1 IMAD R37, R37, R42.reuse, RZ ;  /* 0x0000002a25259224 */ /* 0x080fe400078e02ff */
[----:B------:R-:W-:Y:S01]  /*3770*/  @!P0 IMAD R39, R39, R42, RZ ;  /* 0x0000002a27278224 */ /* 0x000fe200078e02ff */
[----:B------:R1:W-:Y:S04]  /*3780*/  @!P3 STG.E.U8 desc[UR36][R6.64+0x18], R3 ;  /* 0x000018030600b986 */ /* 0x0003e8000c101124 */
[----:B------:R1:W-:Y:S04]  /*3790*/  @!P1 STG.E.U8 desc[UR36][R6.64+0x19], R37 ;  /* 0x0000192506009986 */ /* 0x0003e8000c101124 */
[----:B------:R1:W-:Y:S04]  /*37a0*/  @!P5 STG.E.U8 desc[UR36][R4.64+0x18], R9 ;  /* 0x000018090400d986 */ /* 0x0003e8000c101124 */
[----:B------:R1:W-:Y:S02]  /*37b0*/  @!P0 STG.E.U8 desc[UR36][R4.64+0x19], R39 ;  /* 0x0000192704008986 */ /* 0x0003e4000c101124 */
.L_x_71:
[----:B------:R-:W-:Y:S05]  /*37c0*/  BSYNC B0 ;  /* 0x0000000000007941 */ /* 0x000fea0003800000 */
.L_x_37:
[----:B0123--:R-:W2:Y:S01]  /*37d0*/  LDL.64 R4, [R1] ;  /* 0x0000000001047983 */ /* 0x00fea20000100a00 */
[----:B------:R-:W-:Y:S01]  /*37e0*/  ULDC.64 UR4, c[0x0][0x650] ;  /* 0x0001940000047ab9 */ /* 0x000fe20000000a00 */
[----:B------:R0:W-:Y:S01]  /*37f0*/  SYNCS.ARRIVE.TRANS64.A1T0 RZ, [R50+UR47], RZ ;  /* 0x000000ff32ff79a7 */ /* 0x0001e2000810002f */
[----:B------:R-:W-:Y:S01]  /*3800*/  PRMT R0, RZ, 0x7610, R0 ;  /* 0x00007610ff007816 */ /* 0x000fe20000000000 */
[----:B------:R-:W-:Y:S02]  /*3810*/  IMAD.MOV.U32 R19, RZ, RZ, -0x1 ;  /* 0xffffffffff137424 */ /* 0x000fe400078e00ff */
[----:B------:R-:W-:Y:S02]  /*3820*/  IMAD.MOV.U32 R22, RZ, RZ, -0x1 ;  /* 0xffffffffff167424 */ /* 0x000fe400078e00ff */
[----:B------:R-:W-:Y:S01]  /*3830*/  IMAD.MOV.U32 R17, RZ, RZ, -0x1 ;  /* 0xffffffffff117424 */ /* 0x000fe200078e00ff */
[----:B--2---:R-:W-:-:S04]  /*3840*/  LEA R18, P0, R4, R18, 0x1 ;  /* 0x0000001204127211 */ /* 0x004fc800078008ff */
[----:B------:R-:W-:Y:S02]  /*3850*/  LEA.HI.X R2, R4, R2, R23, 0x1, P0 ;  /* 0x0000000204027211 */ /* 0x000fe400000f0c17 */
[----:B------:R-:W-:-:S04]  /*3860*/  ISETP.GE.U32.AND P0, PT, R18, UR4, PT ;  /* 0x0000000412007c0c */ /* 0x000fc8000bf06070 */
[----:B------:R-:W-:-:S13]  /*3870*/  ISETP.GE.U32.AND.EX P0, PT, R2, UR5, PT, P0 ;  /* 0x0000000502007c0c */ /* 0x000fda000bf06100 */
[----:B0-----:R-:W-:Y:S05]  /*3880*/  @P0 BRA `(.L_x_72) ;  /* 0x00000004006c0947 */ /* 0x001fea0003800000 */
[----:B------:R-:W0:Y:S01]  /*3890*/  S2R R12, SR_CTAID.X ;  /* 0x00000000000c7919 */ /* 0x000e220000002500 */
[----:B------:R-:W1:Y:S01]  /*38a0*/  LDC.64 R10, c[0x0][0x628] ;  /* 0x00018a00ff0a7b82 */ /* 0x000e620000000a00 */
[----:B------:R-:W-:Y:S01]  /*38b0*/  ULDC UR4, c[0x0][0x150] ;  /* 0x0000540000047ab9 */ /* 0x000fe20000000800 */
[----:B------:R-:W-:Y:S01]  /*38c0*/  IMAD.MOV.U32 R8, RZ, RZ, R18 ;  /* 0x000000ffff087224 */ /* 0x000fe200078e0012 */
[----:B------:R-:W2:Y:S01]  /*38d0*/  S2R R20, SR_CTAID.Y ;  /* 0x0000000000147919 */ /* 0x000ea20000002600 */
[----:B------:R-:W-:-:S04]  /*38e0*/  IMAD.MOV.U32 R9, RZ, RZ, R2 ;  /* 0x000000ffff097224 */ /* 0x000fc800078e0002 */
[----:B------:R-:W3:Y:S08]  /*38f0*/  LDC R21, c[0x0][0x144] ;  /* 0x00005100ff157b82 */ /* 0x000ef00000000800 */
[----:B------:R-:W4:Y:S08]  /*3900*/  LDC R0, c[0x0][0x630] ;  /* 0x00018c00ff007b82 */ /* 0x000f300000000800 */
[----:B------:R-:W2:Y:S01]  /*3910*/  LDC.64 R14, c[0x0][0x620] ;  /* 0x00018800ff0e7b82 */ /* 0x000ea20000000a00 */
[----:B-1----:R-:W-:-:S04]  /*3920*/  ISETP.NE.U32.AND P0, PT, R10, RZ, PT ;  /* 0x000000ff0a00720c */ /* 0x002fc80003f05070 */
[----:B------:R-:W-:Y:S02]  /*3930*/  ISETP.NE.AND.EX P0, PT, R11, RZ, PT, P0 ;  /* 0x000000ff0b00720c */ /* 0x000fe40003f05300 */
[----:B0-----:R-:W-:-:S05]  /*3940*/  I2FP.F32.U32 R3, R12 ;  /* 0x0000000c00037245 */ /* 0x001fca0000201000 */
[----:B------:R-:W-:-:S04]  /*3950*/  FMUL R3, R3, UR4 ;  /* 0x0000000403037c20 */ /* 0x000fc80008400000 */
[----:B------:R0:W1:Y:S02]  /*3960*/  F2I.U32.TRUNC.NTZ R19, R3 ;  /* 0x0000000300137305 */ /* 0x000064000020f000 */
[----:B---34-:R-:W-:Y:S05]  /*3970*/  @!P0 BRA `(.L_x_73) ;  /* 0x0000000000288947 */ /* 0x018fea0003800000 */
[----:B0-----:R-:W0:Y:S02]  /*3980*/  LDC R3, c[0x0][0x634] ;  /* 0x00018d00ff037b82 */ /* 0x001e240000000800 */
        /* <DEDUP_REMOVED lines=9> */
.L_x_73:
[----:B------:R-:W3:Y:S01]  /*3a20*/  LDC.64 R26, c[0x0][0x640] ;  /* 0x00019000ff1a7b82 */ /* 0x000ee20000000a00 */
[-C--:B------:R-:W-:Y:S01]  /*3a30*/  SHF.R.U64 R17, R8, R0.reuse, R9 ;  /* 0x0000000008117219 */ /* 0x080fe20000001209 */
[----:B-1----:R-:W-:Y:S01]  /*3a40*/  IMAD.MOV R7, RZ, RZ, -R19 ;  /* 0x000000ffff077224 */ /* 0x002fe200078e0a13 */
[----:B------:R-:W-:Y:S01]  /*3a50*/  SHF.R.U32.HI R0, RZ, R0, R9 ;  /* 0x00000000ff007219 */ /* 0x000fe20000011609 */
[----:B------:R-:W-:Y:S01]  /*3a60*/  IMAD.MOV.U32 R19, RZ, RZ, R2 ;  /* 0x000000ffff137224 */ /* 0x000fe200078e0002 */
[----:B0-----:R-:W-:Y:S01]  /*3a70*/  IADD3 R3, P0, RZ, -R17, RZ ;  /* 0x80000011ff037210 */ /* 0x001fe20007f1e0ff */
[----:B------:R-:W-:Y:S01]  /*3a80*/  IMAD R22, R21, R7, R12 ;  /* 0x0000000715167224 */ /* 0x000fe200078e020c */
[----:B------:R-:W-:Y:S01]  /*3a90*/  ULDC UR4, c[0x0][0x154] ;  /* 0x0000550000047ab9 */ /* 0x000fe20000000800 */
[----:B------:R-:W0:Y:S01]  /*3aa0*/  LDC R6, c[0x0][0x618] ;  /* 0x00018600ff067b82 */ /* 0x000e220000000800 */
[----:B------:R-:W-:Y:S02]  /*3ab0*/  IMAD.MOV.U32 R7, RZ, RZ, 0x1 ;  /* 0x00000001ff077424 */ /* 0x000fe400078e00ff */
[----:B------:R-:W-:-:S04]  /*3ac0*/  IMAD.X R5, RZ, RZ, ~R0, P0 ;  /* 0x000000ffff057224 */ /* 0x000fc800000e0e00 */
[-C--:B--2---:R-:W-:Y:S01]  /*3ad0*/  IMAD R0, R5, R14.reuse, RZ ;  /* 0x0000000e05007224 */ /* 0x084fe200078e02ff */
[----:B------:R-:W1:Y:S01]  /*3ae0*/  LDC R8, c[0x0][0x608] ;  /* 0x00018200ff087b82 */ /* 0x000e620000000800 */
[----:B------:R-:W-:-:S04]  /*3af0*/  IMAD.WIDE.U32 R4, R3, R14, R18 ;  /* 0x0000000e03047225 */ /* 0x000fc800078e0012 */
[----:B------:R-:W-:Y:S01]  /*3b00*/  IMAD R3, R3, R15, R0 ;  /* 0x0000000f03037224 */ /* 0x000fe200078e0200 */
[----:B------:R-:W-:Y:S02]  /*3b10*/  I2FP.F32.U32 R0, R20 ;  /* 0x0000001400007245 */ /* 0x000fe40000201000 */
[----:B------:R-:W2:Y:S01]  /*3b20*/  LDC R24, c[0x0][0x658] ;  /* 0x00019600ff187b82 */ /* 0x000ea20000000800 */
[----:B------:R-:W-:Y:S01]  /*3b30*/  IMAD.IADD R3, R5, 0x1, R3 ;  /* 0x0000000105037824 */ /* 0x000fe200078e0203 */
[----:B---3--:R-:W-:Y:S01]  /*3b40*/  ISETP.NE.U32.AND P0, PT, R26, RZ, PT ;  /* 0x000000ff1a00720c */ /* 0x008fe20003f05070 */
[----:B------:R-:W-:Y:S01]  /*3b50*/  FMUL R0, R0, UR4 ;  /* 0x0000000400007c20 */ /* 0x000fe20008400000 */
[----:B------:R-:W-:Y:S02]  /*3b60*/  IMAD.MOV.U32 R5, RZ, RZ, -0x1 ;  /* 0xffffffffff057424 */ /* 0x000fe400078e00ff */
[----:B------:R-:W-:Y:S01]  /*3b70*/  ISETP.NE.AND.EX P0, PT, R27, RZ, PT, P0 ;  /* 0x000000ff1b00720c */ /* 0x000fe20003f05300 */
[----:B------:R3:W4:Y:S01]  /*3b80*/  F2I.U32.TRUNC.NTZ R13, R0 ;  /* 0x00000000000d7305 */ /* 0x000722000020f000 */
[----:B------:R-:W3:Y:S01]  /*3b90*/  LDC R15, c[0x0][0x148] ;  /* 0x00005200ff0f7b82 */ /* 0x000ee20000000800 */
[----:B0-----:R-:W-:-:S02]  /*3ba0*/  SHF.R.U64 R12, R4, R6, R3 ;  /* 0x00000006040c7219 */ /* 0x001fc40000001203 */
[----:B------:R-:W-:-:S05]  /*3bb0*/  SHF.R.U32.HI R3, RZ, R6, R3 ;  /* 0x00000006ff037219 */ /* 0x000fca0000011603 */
[----:B------:R-:W0:Y:S01]  /*3bc0*/  LDC R21, c[0x0][0x600] ;  /* 0x00018000ff157b82 */ /* 0x000e220000000800 */
[-CC-:B-1----:R-:W-:Y:S02]  /*3bd0*/  SHF.R.U64 R10, R12, R8.reuse, R3.reuse ;  /* 0x000000080c0a7219 */ /* 0x182fe40000001203 */
[----:B------:R-:W-:-:S05]  /*3be0*/  SHF.R.U32.HI R3, RZ, R8, R3 ;  /* 0x00000008ff037219 */ /* 0x000fca0000011603 */
[----:B------:R-:W1:Y:S01]  /*3bf0*/  LDC R25, c[0x0][0x648] ;  /* 0x00019200ff197b82 */ /* 0x000e620000000800 */
[-C--:B--2---:R-:W-:Y:S02]  /*3c00*/  SHF.L.U32 R4, R5, R24.reuse, RZ ;  /* 0x0000001805047219 */ /* 0x084fe400000006ff */
[-CC-:B------:R-:W-:Y:S02]  /*3c10*/  SHF.R.U64 R14, R10, R24.reuse, R3.reuse ;  /* 0x000000180a0e7219 */ /* 0x180fe40000001203 */
[----:B------:R-:W-:Y:S02]  /*3c20*/  SHF.R.U32.HI R5, RZ, R24, R3 ;  /* 0x00000018ff057219 */ /* 0x000fe40000011603 */
[----:B------:R-:W-:Y:S01]  /*3c30*/  LOP3.LUT R19, RZ, R4, RZ, 0x33, !PT ;  /* 0x00000004ff137212 */ /* 0x000fe200078e33ff */
[----:B------:R-:W2:Y:S01]  /*3c40*/  LDC R28, c[0x0][0x638] ;  /* 0x00018e00ff1c7b82 */ /* 0x000ea20000000800 */
[----:B------:R-:W-:Y:S01]  /*3c50*/  SHF.L.U32 R24, R7, R24, RZ ;  /* 0x0000001807187219 */ /* 0x000fe200000006ff */
[----:B------:R-:W-:-:S06]  /*3c60*/  IMAD.MOV.U32 R4, RZ, RZ, R14 ;  /* 0x000000ffff047224 */ /* 0x000fcc00078e000e */
[----:B------:R-:W0:Y:S01]  /*3c70*/  LDC R29, c[0x0][0x610] ;  /* 0x00018400ff1d7b82 */ /* 0x000e220000000800 */
[----:B----4-:R-:W-:Y:S05]  /*3c80*/  @!P0 BRA `(.L_x_74) ;  /* 0x0000000000288947 */ /* 0x010fea0003800000 */
        /* <DEDUP_REMOVED lines=10> */
.L_x_74:
[----:B------:R-:W4:Y:S01]  /*3d30*/  LDC R3, c[0x0][0x65c] ;  /* 0x00019700ff037b82 */ /* 0x000f220000000800 */
[----:B-1-3--:R-:W-:Y:S01]  /*3d40*/  SHF.R.U64 R0, R4, R25, R5 ;  /* 0x0000001904007219 */ /* 0x00afe20000001205 */
[----:B0-----:R-:W-:Y:S01]  /*3d50*/  VIADD R5, R21, 0xffffffff ;  /* 0xffffffff15057836 */ /* 0x001fe20000000000 */
[----:B------:R-:W-:Y:S01]  /*3d60*/  LOP3.LUT R19, R10, R19, RZ, 0xc0, !PT ;  /* 0x000000130a137212 */ /* 0x000fe200078ec0ff */
[----:B------:R-:W-:-:S03]  /*3d70*/  IMAD.MOV R13, RZ, RZ, -R13 ;  /* 0x000000ffff0d7224 */ /* 0x000fc600078e0a0d */
[----:B------:R-:W-:Y:S01]  /*3d80*/  LOP3.LUT R5, R12, R5, RZ, 0xc0, !PT ;  /* 0x000000050c057212 */ /* 0x000fe200078ec0ff */
[----:B------:R-:W-:Y:S01]  /*3d90*/  IMAD R19, R24, R0, R19 ;  /* 0x0000000018137224 */ /* 0x000fe200078e0213 */
[----:B----4-:R-:W-:Y:S01]  /*3da0*/  ISETP.NE.AND P0, PT, R3, 0x1, PT ;  /* 0x000000010300780c */ /* 0x010fe20003f05270 */
[----:B------:R-:W-:-:S04]  /*3db0*/  IMAD.MOV R3, RZ, RZ, -R0 ;  /* 0x000000ffff037224 */ /* 0x000fc800078e0a00 */
[----:B--2---:R-:W-:Y:S02]  /*3dc0*/  IMAD R0, R3, R28, R14 ;  /* 0x0000001c03007224 */ /* 0x004fe400078e020e */
[----:B------:R-:W-:Y:S02]  /*3dd0*/  IMAD.MOV.U32 R3, RZ, RZ, 0x1 ;  /* 0x00000001ff037424 */ /* 0x000fe400078e00ff */
[----:B------:R-:W-:-:S03]  /*3de0*/  IMAD R4, R0, R21, R5 ;  /* 0x0000001500047224 */ /* 0x000fc600078e0205 */
[----:B------:R-:W-:Y:S01]  /*3df0*/  PRMT R0, R3, 0x7610, R0 ;  /* 0x0000761003007816 */ /* 0x000fe20000000000 */
[----:B------:R-:W-:-:S04]  /*3e00*/  @P0 IMAD R22, R15, R13, R20 ;  /* 0x0000000d0f160224 */ /* 0x000fc800078e0214 */
[----:B------:R-:W-:-:S05]  /*3e10*/  IMAD R19, R19, R29, R22 ;  /* 0x0000001d13137224 */ /* 0x000fca00078e0216 */
[----:B------:R-:W-:Y:S02]  /*3e20*/  SEL R22, R4, R19, !P0 ;  /* 0x0000001304167207 */ /* 0x000fe40004000000 */
[----:B------:R-:W-:-:S07]  /*3e30*/  SEL R19, R19, R4, !P0 ;  /* 0x0000000413137207 */ /* 0x000fce0004000000 */
.L_x_72:
[----:B------:R-:W-:Y:S02]  /*3e40*/  LOP3.LUT P0, RZ, R0, 0xff, RZ, 0xc0, !PT ;  /* 0x000000ff00ff7812 */ /* 0x000fe4000780c0ff */
[----:B------:R-:W-:-:S11]  /*3e50*/  LOP3.LUT R56, R56, 0x1, RZ, 0x3c, !PT ;  /* 0x0000000138387812 */ /* 0x000fd600078e3cff */
[----:B------:R-:W-:Y:S05]  /*3e60*/  @P0 BRA `(.L_x_75) ;  /* 0xffffffe000680947 */ /* 0x000fea000383ffff */
[----:B------:R-:W-:Y:S05]  /*3e70*/  EXIT ;  /* 0x000000000000794d */ /* 0x000fea0003800000 */
.L_x_18:
[----:B------:R-:W-:-:S08]  /*3e80*/  ISETP.NE.AND P0, PT, R5, RZ, PT ;  /* 0x000000ff0500720c */ /* 0x000fd00003f05270 */
[----:B0-----:R-:W0:-:S00]  /*3e90*/  USETMAXREG.DEALLOC.CTAPOOL 0x28 ;  /* 0x00000028000079c8 */ /* 0x001e0000080e0500 */
[----:B------:R-:W-:Y:S05]  /*3ea0*/  @P0 EXIT ;  /* 0x000000000000094d */ /* 0x000fea0003800000 */
[----:B0-----:R-:W-:Y:S01]  /*3eb0*/  LOP3.LUT P0, RZ, R8, 0xff, RZ, 0xc0, !PT ;  /* 0x000000ff08ff7812 */ /* 0x001fe2000780c0ff */
[----:B------:R-:W-:Y:S02]  /*3ec0*/  IMAD.MOV.U32 R0, RZ, RZ, 0x1 ;  /* 0x00000001ff007424 */ /* 0x000fe400078e00ff */
[----:B------:R-:W-:-:S10]  /*3ed0*/  IMAD.MOV.U32 R9, RZ, RZ, RZ ;  /* 0x000000ffff097224 */ /* 0x000fd400078e00ff */
[----:B------:R-:W-:Y:S05]  /*3ee0*/  @!P0 BRA `(.L_x_76) ;  /* 0x0000000c003c8947 */ /* 0x000fea0003800000 */
[----:B------:R-:W0:Y:S01]  /*3ef0*/  S2R R11, SR_CgaCtaId ;  /* 0x00000000000b7919 */ /* 0x000e220000008800 */
[----:B------:R-:W-:Y:S01]  /*3f00*/  LOP3.LUT P0, RZ, R4, 0x1f, RZ, 0xc0, !PT ;  /* 0x0000001f04ff7812 */ /* 0x000fe2000780c0ff */
[----:B------:R-:W-:Y:S01]  /*3f10*/  ULDC UR5, c[0x0][0x658] ;  /* 0x0001960000057ab9 */ /* 0x000fe20000000800 */
[----:B------:R-:W-:Y:S01]  /*3f20*/  UMOV UR6, 0xffffffff ;  /* 0xffffffff00067882 */ /* 0x000fe20000000000 */
[----:B------:R-:W-:Y:S01]  /*3f30*/  BSSY B0, `(.L_x_76) ;  /* 0x00000ca000007945 */ /* 0x000fe20003800000 */
[C---:B------:R-:W-:Y:S01]  /*3f40*/  ISETP.NE.AND P2, PT, R3.reuse, RZ, PT ;  /* 0x000000ff0300720c */ /* 0x040fe20003f45270 */
[----:B------:R-:W-:Y:S01]  /*3f50*/  USHF.L.U32 UR6, UR6, UR5, URZ ;  /* 0x0000000506067299 */ /* 0x000fe2000800063f */
[----:B------:R-:W-:Y:S01]  /*3f60*/  ISETP.NE.OR P0, PT, R3, RZ, !P0 ;  /* 0x000000ff0300720c */ /* 0x000fe20004705670 */
[----:B------:R-:W-:Y:S01]  /*3f70*/  IMAD.MOV.U32 R10, RZ, RZ, 0x1 ;  /* 0x00000001ff0a7424 */ /* 0x000fe200078e00ff */
[----:B------:R-:W-:Y:S01]  /*3f80*/  LOP3.LUT R3, R16, 0x2, RZ, 0xfc, !PT ;  /* 0x0000000210037812 */ /* 0x000fe200078efcff */
[----:B------:R-:W-:Y:S01]  /*3f90*/  IMAD.MOV.U32 R0, RZ, RZ, 0x1 ;  /* 0x00000001ff007424 */ /* 0x000fe200078e00ff */
[----:B------:R-:W-:Y:S01]  /*3fa0*/  ULDC UR4, c[0x0][0x600] ;  /* 0x0001800000047ab9 */ /* 0x000fe20000000800 */
[----:B------:R-:W-:Y:S01]  /*3fb0*/  IMAD.MOV.U32 R9, RZ, RZ, RZ ;  /* 0x000000ffff097224 */ /* 0x000fe200078e00ff */
[----:B------:R-:W-:Y:S01]  /*3fc0*/  UMOV UR7, 0x1 ;  /* 0x0000000100077882 */ /* 0x000fe20000000000 */
[----:B------:R-:W-:-:S02]  /*3fd0*/  UIADD3 UR19, UR40, 0x1, URZ ;  /* 0x0000000128137890 */ /* 0x000fc4000fffe03f */
[----:B------:R-:W-:Y:S02]  /*3fe0*/  UIADD3 UR15, UR4, -0x1, URZ ;  /* 0xffffffff040f7890 */ /* 0x000fe4000fffe03f */
[----:B------:R-:W-:Y:S02]  /*3ff0*/  USHF.L.U32 UR17, UR7, UR5, URZ ;  /* 0x0000000507117299 */ /* 0x000fe4000800063f */
[----:B------:R-:W-:Y:S01]  /*4000*/  ULOP3.LUT UR16, URZ, UR6, URZ, 0x33, !UPT ;  /* 0x000000063f107292 */ /* 0x000fe2000f8e333f */
[----:B------:R-:W-:Y:S01]  /*4010*/  ULDC.64 UR20, c[0x0][0x198] ;  /* 0x0000660000147ab9 */ /* 0x000fe20000000a00 */
[C---:B0-----:R-:W-:Y:S02]  /*4020*/  IMAD.SHL.U32 R4, R11.reuse, 0x200, RZ ;  /* 0x000002000b047824 */ /* 0x041fe400078e00ff */
[----:B------:R-:W-:-:S03]  /*4030*/  IMAD.SHL.U32 R11, R11, 0x10, RZ ;  /* 0x000000100b0b7824 */ /* 0x000fc600078e00ff */
[----:B------:R-:W-:Y:S02]  /*4040*/  LOP3.LUT R4, R4, 0x200, RZ, 0xc0, !PT ;  /* 0x0000020004047812 */ /* 0x000fe400078ec0ff */
[----:B------:R-:W-:Y:S02]  /*4050*/  LOP3.LUT R11, R11, 0x10, RZ, 0xc0, !PT ;  /* 0x000000100b0b7812 */ /* 0x000fe400078ec0ff */
[----:B------:R-:W-:-:S07]  /*4060*/  LOP3.LUT R8, R4, 0x25d80, RZ, 0xfc, !PT ;  /* 0x00025d8004087812 */ /* 0x000fce00078efcff */
.L_x_88:
[----:B------:R-:W-:-:S03]  /*4070*/  UMOV UR4, 0xffffffff ;  /* 0xffffffff00047882 */ /* 0x000fc60000000000 */
[----:B------:R-:W-:Y:S05]  /*4080*/  BRA.DIV UR4, `(.L_x_77) ;  /* 0x00000012040c7947 */ /* 0x000fea000b800000 */
[----:B------:R-:W-:-:S13]  /*4090*/  ELECT P6, URZ, PT ;  /* 0x00000000003f782f */ /* 0x000fda00038c0000 */
.L_x_102:
[----:B------:R-:W0:Y:S01]  /*40a0*/  LDC R4, c[0x0][0x28c] ;  /* 0x0000a300ff047b82 */ /* 0x000e220000000800 */
[----:B------:R-:W-:Y:S01]  /*40b0*/  BSSY B1, `(.L_x_78) ;  /* 0x0000039000017945 */ /* 0x000fe20003800000 */
[----:B0-----:R-:W-:-:S13]  /*40c0*/  ISETP.LT.OR P6, PT, R4, 0x1, !P6 ;  /* 0x000000010400780c */ /* 0x001fda00077c1670 */
[----:B------:R-:W-:Y:S05]  /*40d0*/  @P6 BRA `(.L_x_79) ;  /* 0x0000000000d86947 */ /* 0x000fea0003800000 */
[----:B------:R-:W-:Y:S02]  /*40e0*/  IMAD R22, R22, 0x20, R11 ;  /* 0x0000002016167824 */ /* 0x000fe400078e020b */
[----:B------:R-:W-:Y:S02]  /*40f0*/  IMAD.SHL.U32 R19, R19, 0x40, RZ ;  /* 0x0000004013137824 */ /* 0x000fe400078e00ff */
[----:B------:R-:W-:Y:S02]  /*4100*/  IMAD.MOV.U32 R14, RZ, RZ, RZ ;  /* 0x000000ffff0e7224 */ /* 0x000fe400078e00ff */
[----:B------:R-:W-:Y:S02]  /*4110*/  IMAD.U32 R15, RZ, RZ, UR19 ;  /* 0x00000013ff0f7e24 */ /* 0x000fe4000f8e00ff */
[----:B------:R-:W-:Y:S02]  /*4120*/  IMAD.MOV.U32 R4, RZ, RZ, R0 ;  /* 0x000000ffff047224 */ /* 0x000fe400078e0000 */
[----:B------:R-:W-:-:S07]  /*4130*/  IMAD.MOV.U32 R5, RZ, RZ, R9 ;  /* 0x000000ffff057224 */ /* 0x000fce00078e0009 */
.L_x_83:
[----:B------:R-:W0:Y:S01]  /*4140*/  S2R R7, SR_CgaCtaId ;  /* 0x0000000000077919 */ /* 0x000e220000008800 */
[----:B------:R-:W-:-:S04]  /*4150*/  MOV R6, 0x400 ;  /* 0x0000040000067802 */ /* 0x000fc80000000f00 */
[----:B0-----:R-:W-:Y:S02]  /*4160*/  LEA R12, R7, R6, 0x18 ;  /* 0x00000006070c7211 */ /* 0x001fe400078ec0ff */
[----:B------:R-:W-:Y:S01]  /*4170*/  SHF.L.U32 R6, R4, 0x1f, RZ ;  /* 0x0000001f04067819 */ /* 0x000fe200000006ff */
[----:B------:R-:W0:Y:S02]  /*4180*/  @!P2 LDC R7, c[0x0][0x500] ;  /* 0x00014000ff07ab82 */ /* 0x000e240000000800 */
[----:B------:R-:W-:-:S04]  /*4190*/  IMAD R13, R5, 0x8, R12 ;  /* 0x00000008050d7824 */ /* 0x000fc800078e020c */
[----:B------:R-:W1:Y:S02]  /*41a0*/  SYNCS.PHASECHK.TRANS64.TRYWAIT P1, [R13+URZ+0x258], R6 ;  /* 0x000258060d0075a7 */ /* 0x000e64000802017f */
[----:B-1----:R-:W-:Y:S05]  /*41b0*/  @!P1 BRA `(.L_x_80) ;  /* 0x0000000c00e09947 */ /* 0x002fea0003800000 */
.L_x_103:
[----:B-1----:R-:W-:Y:S01]  /*41c0*/  PRMT R6, R3, 0x9910, RZ ;  /* 0x0000991003067816 */ /* 0x002fe200000000ff */
[----:B0-----:R0:W-:Y:S03]  /*41d0*/  @!P2 SYNCS.ARRIVE.TRANS64 RZ, [R13+URZ], R7 ;  /* 0x000000070dffa9a7 */ /* 0x0011e6000800003f */
[----:B------:R-:W-:-:S13]  /*41e0*/  ISETP.NE.AND P1, PT, R6, 0x2, PT ;  /* 0x000000020600780c */ /* 0x000fda0003f25270 */
[----:B0-----:R-:W-:Y:S05]  /*41f0*/  @P1 BRA `(.L_x_81) ;  /* 0x0000000000041947 */ /* 0x001fea0003800000 */
[----:B------:R-:W-:Y:S01]  /*4200*/  BPT.TRAP 0x1 ;  /* 0x000000040000795c */ /* 0x000fe20000300000 */
.L_x_81:
[----:B------:R-:W-:Y:S05]  /*4210*/  @P0 BRA `(.L_x_82) ;  /* 0x0000000000040947 */ /* 0x000fea0003800000 */
[----:B------:R-:W-:Y:S01]  /*4220*/  BPT.TRAP 0x1 ;  /* 0x000000040000795c */ /* 0x000fe20000300000 */
.L_x_82:
[----:B------:R-:W-:Y:S01]  /*4230*/  R2UR UR13, R12 ;  /* 0x000000000c0d72ca */ /* 0x000fe200000e0000 */
[----:B------:R-:W-:Y:S01]  /*4240*/  IMAD R12, R5, 0x800, R12 ;  /* 0x00000800050c7824 */ /* 0x000fe200078e020c */
[----:B------:R-:W-:Y:S01]  /*4250*/  R2UR UR9, R13 ;  /* 0x000000000d0972ca */ /* 0x000fe200000e0000 */
[----:B------:R-:W-:Y:S01]  /*4260*/  IMAD R6, R5, 0x400, R8 ;  /* 0x0000040005067824 */ /* 0x000fe200078e0208 */
[----:B------:R-:W-:Y:S01]  /*4270*/  UIADD3 UR4, UP0, UR20, 0xf0, URZ ;  /* 0x000000f014047890 */ /* 0x000fe2000ff1e03f */
[----:B------:R-:W-:Y:S01]  /*4280*/  VIADD R15, R15, 0xffffffff ;  /* 0xffffffff0f0f7836 */ /* 0x000fe20000000000 */
[----:B------:R-:W-:Y:S01]  /*4290*/  R2UR UR5, R12 ;  /* 0x000000000c0572ca */ /* 0x000fe200000e0000 */
[----:B------:R-:W-:Y:S01]  /*42a0*/  UIADD3 UR22, UP1, UR20, 0x1f0, URZ ;  /* 0x000001f014167890 */ /* 0x000fe2000ff3e03f */
[----:B------:R-:W-:Y:S01]  /*42b0*/  R2UR UR8, R6 ;  /* 0x00000000060872ca */ /* 0x000fe200000e0000 */
[----:B------:R-:W-:Y:S01]  /*42c0*/  VIADD R5, R5, 0x1 ;  /* 0x0000000105057836 */ /* 0x000fe20000000000 */
[----:B------:R-:W-:Y:S01]  /*42d0*/  R2UR UR11, R19 ;  /* 0x00000000130b72ca */ /* 0x000fe200000e0000 */
[----:B------:R-:W-:Y:S01]  /*42e0*/  UIADD3.X UR23, URZ, UR21, URZ, UP1, !UPT ;  /* 0x000000153f177290 */ /* 0x000fe20008ffe43f */
[----:B------:R-:W-:Y:S01]  /*42f0*/  R2UR UR10, R14 ;  /* 0x000000000e0a72ca */ /* 0x000fe200000e0000 */
[----:B------:R-:W-:Y:S01]  /*4300*/  UMOV UR6, 0x0 ;  /* 0x0000000000067882 */ /* 0x000fe20000000000 */
[----:B------:R-:W-:Y:S01]  /*4310*/  R2UR UR12, R17 ;  /* 0x00000000110c72ca */ /* 0x000fe200000e0000 */
[----:B------:R-:W-:Y:S01]  /*4320*/  UMOV UR7, 0x10000000 ;  /* 0x1000000000077882 */ /* 0x000fe20000000000 */
[----:B------:R-:W-:Y:S01]  /*4330*/  R2UR UR18, R22 ;  /* 0x00000000161272ca */ /* 0x000fe200000e0000 */
[----:B------:R-:W-:Y:S01]  /*4340*/  UMOV UR24, 0x30000 ;  /* 0x0003000000187882 */ /* 0x000fe20000000000 */
[----:B------:R-:W-:Y:S01]  /*4350*/  ISETP.GT.AND P3, PT, R15, 0x1, PT ;  /* 0x000000010f00780c */ /* 0x000fe20003f64270 */
[----:B------:R-:W-:Y:S01]  /*4360*/  UIADD3 UR14, UR5, 0x580, URZ ;  /* 0x00000580050e7890 */ /* 0x000fe2000fffe03f */
[----:B------:R-:W-:Y:S01]  /*4370*/  ISETP.NE.AND P1, PT, R5, 0x4b, PT ;  /* 0x0000004b0500780c */ /* 0x000fe20003f25270 */
[----:B------:R-:W-:Y:S01]  /*4380*/  UIADD3.X UR5, URZ, UR21, URZ, UP0, !UPT ;  /* 0x000000153f057290 */ /* 0x000fe200087fe43f */
[----:B------:R-:W-:Y:S01]  /*4390*/  VIADD R14, R14, 0x20 ;  /* 0x000000200e0e7836 */ /* 0x000fe20000000000 */
[----:B------:R-:W-:Y:S01]  /*43a0*/  UIADD3 UR13, UR13, UR8, URZ ;  /* 0x000000080d0d7290 */ /* 0x000fe2000fffe03f */
[----:B------:R-:W-:-:S02]  /*43b0*/  SEL R7, RZ, 0x1, P1 ;  /* 0x00000001ff077807 */ /* 0x000fc40000800000 */
[----:B------:R-:W-:Y:S01]  /*43c0*/  UMOV UR8, UR14 ;  /* 0x0000000e00087c82 */ /* 0x000fe20008000000 */
[----:B------:R-:W-:Y:S02]  /*43d0*/  SEL R5, R5, RZ, P1 ;  /* 0x000000ff05057207 */ /* 0x000fe40000800000 */
[----:B------:R-:W-:Y:S01]  /*43e0*/  LOP3.LUT R4, R4, R7, RZ, 0x3c, !PT ;  /* 0x0000000704047212 */ /* 0x000fe200078e3cff */
[----:B------:R0:W-:Y:S02]  /*43f0*/  UTMALDG.3D [UR8], [UR4], desc[UR6] ;  /* 0x00000608040075b4 */ /* 0x0001e40008011000 */
[----:B0-----:R-:W-:Y:S01]  /*4400*/  UMOV UR11, UR18 ;  /* 0x00000012000b7c82 */ /* 0x001fe20008000000 */
[----:B------:R-:W-:Y:S02]  /*4410*/  UMOV UR8, UR13 ;  /* 0x0000000d00087c82 */ /* 0x000fe40008000000 */
[----:B------:R0:W-:Y:S02]  /*4420*/  UTMALDG.3D.MULTICAST [UR8], [UR22], UR24, desc[UR6] ;  /* 0x00000608160073b4 */ /* 0x0001e40008011818 */
[----:B0-----:R-:W-:Y:S05]  /*4430*/  @P3 BRA `(.L_x_83) ;  /* 0xfffffffc00403947 */ /* 0x001fea000383ffff */
.L_x_79:
[----:B------:R-:W-:Y:S05]  /*4440*/  BSYNC B1 ;  /* 0x0000000000017941 */ /* 0x000fea0003800000 */
.L_x_78:
[----:B------:R-:W2:Y:S01]  /*4450*/  LDL.64 R12, [R1] ;  /* 0x00000000010c7983 */ /* 0x000ea20000100a00 */
[----:B------:R-:W-:Y:S01]  /*4460*/  LOP3.LUT P4, RZ, R10, 0xff, RZ, 0xc0, !PT ;  /* 0x000000ff0aff7812 */ /* 0x000fe2000788c0ff */
[----:B------:R-:W-:Y:S01]  /*4470*/  VIADD R6, R9, UR40 ;  /* 0x0000002809067c36 */ /* 0x000fe20008000000 */
[----:B------:R-:W-:Y:S01]  /*4480*/  ULDC.64 UR4, c[0x0][0x650] ;  /* 0x0001940000047ab9 */ /* 0x000fe20000000a00 */
[----:B------:R-:W-:Y:S01]  /*4490*/  IMAD.U32 R9, RZ, RZ, UR40 ;  /* 0x00000028ff097e24 */ /* 0x000fe2000f8e00ff */
[----:B------:R-:W-:Y:S01]  /*44a0*/  UISETP.GE.U32.AND UP0, UPT, UR40, 0x4b, UPT ;  /* 0x0000004b2800788c */ /* 0x000fe2000bf06070 */
[----:B------:R-:W-:Y:S01]  /*44b0*/  BSSY B1, `(.L_x_84) ;  /* 0x000006f000017945 */ /* 0x000fe20003800000 */
[----:B------:R-:W-:Y:S01]  /*44c0*/  ISETP.GT.U32.AND P1, PT, R6, 0x4a, PT ;  /* 0x0000004a0600780c */ /* 0x000fe20003f24070 */
[----:B------:R-:W-:Y:S01]  /*44d0*/  IMAD.MOV.U32 R19, RZ, RZ, -0x1 ;  /* 0xffffffffff137424 */ /* 0x000fe200078e00ff */
[----:B------:R-:W-:Y:S01]  /*44e0*/  PRMT R10, RZ, 0x7610, R10 ;  /* 0x00007610ff0a7816 */ /* 0x000fe2000000000a */
[----:B------:R-:W-:Y:S01]  /*44f0*/  IMAD.MOV.U32 R22, RZ, RZ, -0x1 ;  /* 0xffffffffff167424 */ /* 0x000fe200078e00ff */
[----:B------:R-:W-:Y:S01]  /*4500*/  ISETP.LT.U32.AND P1, PT, R9, 0x4b, P1 ;  /* 0x0000004b0900780c */ /* 0x000fe20000f21070 */
[----:B------:R-:W-:Y:S01]  /*4510*/  IMAD.MOV.U32 R17, RZ, RZ, -0x1 ;  /* 0xffffffffff117424 */ /* 0x000fe200078e00ff */
[----:B------:R-:W-:Y:S01]  /*4520*/  PLOP3.LUT P3, PT, PT, PT, UP0, 0x80, 0x0 ;  /* 0x000000000000781c */ /* 0x000fe20003f6f008 */
[----:B------:R-:W0:Y:S01]  /*4530*/  @P4 S2R R5, SR_CgaCtaId ;  /* 0x0000000000054919 */ /* 0x000e220000008800 */
[----:B------:R-:W-:-:S04]  /*4540*/  @P4 MOV R4, 0x400 ;  /* 0x0000040000044802 */ /* 0x000fc80000000f00 */
[----:B0-----:R-:W-:Y:S01]  /*4550*/  @P4 LEA R7, R5, R4, 0x18 ;  /* 0x0000000405074211 */ /* 0x001fe200078ec0ff */
[----:B------:R-:W-:-:S03]  /*4560*/  IMAD.WIDE.U32 R4, R6, 0x1b4e81b5, RZ ;  /* 0x1b4e81b506047825 */ /* 0x000fc600078e00ff */
[----:B------:R0:W-:Y:S01]  /*4570*/  @P4 SYNCS.ARRIVE.TRANS64.A1T0 RZ, [R7+URZ+0x4e8], RZ ;  /* 0x0004e8ff07ff49a7 */ /* 0x0001e2000810003f */
[----:B------:R-:W-:Y:S02]  /*4580*/  PRMT R4, RZ, 0x7610, R4 ;  /* 0x00007610ff047816 */ /* 0x000fe40000000004 */
[----:B0-----:R-:W-:Y:S02]  /*4590*/  SHF.R.U32.HI R7, RZ, 0x3, R5 ;  /* 0x00000003ff077819 */ /* 0x001fe40000011605 */
[----:B------:R-:W-:-:S03]  /*45a0*/  SEL R5, RZ, 0x1, !P1 ;  /* 0x00000001ff057807 */ /* 0x000fc60004800000 */
[----:B------:R-:W-:Y:S01]  /*45b0*/  IMAD R9, R7, -0x4b, R6 ;  /* 0xffffffb507097824 */ /* 0x000fe200078e0206 */
[----:B------:R-:W-:-:S04]  /*45c0*/  LOP3.LUT R0, R0, R5, RZ, 0x3c, !PT ;  /* 0x0000000500007212 */ /* 0x000fc800078e3cff */
[----:B------:R-:W-:Y:S02]  /*45d0*/  @P3 LOP3.LUT R0, R0, 0x1, R7, 0x78, !PT ;  /* 0x0000000100003812 */ /* 0x000fe400078e7807 */
[----:B--2---:R-:W-:-:S04]  /*45e0*/  IADD3 R18, P4, R18, R12, RZ ;  /* 0x0000000c12127210 */ /* 0x004fc80007f9e0ff */
[----:B------:R-:W-:Y:S01]  /*45f0*/  ISETP.GE.U32.AND P1, PT, R18, UR4, PT ;  /* 0x0000000412007c0c */ /* 0x000fe2000bf26070 */
[----:B------:R-:W-:-:S05]  /*4600*/  IMAD.X R2, R2, 0x1, R23, P4 ;  /* 0x0000000102027824 */ /* 0x000fca00020e0617 */
[----:B------:R-:W-:-:S13]  /*4610*/  ISETP.GE.U32.AND.EX P1, PT, R2, UR5, PT, P1 ;  /* 0x0000000502007c0c */ /* 0x000fda000bf26110 */
[----:B------:R-:W-:Y:S05]  /*4620*/  @P1 BRA `(.L_x_85) ;  /* 0x00000004005c1947 */ /* 0x000fea0003800000 */
[----:B------:R-:W0:Y:S01]  /*4630*/  S2R R12, SR_CTAID.X ;  /* 0x00000000000c7919 */ /* 0x000e220000002500 */
[----:B------:R-:W-:Y:S01]  /*4640*/  ULDC.64 UR4, c[0x0][0x628] ;  /* 0x00018a0000047ab9 */ /* 0x000fe20000000a00 */
[----:B------:R-:W-:Y:S01]  /*4650*/  ULDC UR7, c[0x0][0x630] ;  /* 0x00018c0000077ab9 */ /* 0x000fe20000000800 */
[----:B------:R-:W-:Y:S01]  /*4660*/  ISETP.NE.U32.AND P1, PT, RZ, UR4, PT ;  /* 0x00000004ff007c0c */ /* 0x000fe2000bf25070 */
[----:B------:R-:W1:Y:S01]  /*4670*/  S2R R13, SR_CTAID.Y ;  /* 0x00000000000d7919 */ /* 0x000e620000002600 */
[----:B------:R-:W-:Y:S01]  /*4680*/  ULDC UR8, c[0x0][0x150] ;  /* 0x0000540000087ab9 */ /* 0x000fe20000000800 */
[----:B------:R-:W-:Y:S01]  /*4690*/  IMAD.MOV.U32 R4, RZ, RZ, R18 ;  /* 0x000000ffff047224 */ /* 0x000fe200078e0012 */
[----:B------:R-:W-:Y:S01]  /*46a0*/  ISETP.NE.AND.EX P1, PT, RZ, UR5, PT, P1 ;  /* 0x00000005ff007c0c */ /* 0x000fe2000bf25310 */
[----:B------:R-:W-:Y:S01]  /*46b0*/  IMAD.MOV.U32 R5, RZ, RZ, R2 ;  /* 0x000000ffff057224 */ /* 0x000fe200078e0002 */
[----:B0-----:R-:W-:-:S11]  /*46c0*/  I2FP.F32.U32 R14, R12 ;  /* 0x0000000c000e7245 */ /* 0x001fd60000201000 */
[----:B------:R-:W-:Y:S05]  /*46d0*/  @!P1 BRA `(.L_x_86) ;  /* 0x0000000000289947 */ /* 0x000fea0003800000 */
[----:B------:R-:W-:Y:S02]  /*46e0*/  ULDC UR6, c[0x0][0x634] ;  /* 0x00018d0000067ab9 */ /* 0x000fe40000000800 */
[----:B------:R-:W-:-:S05]  /*46f0*/  IADD3 R5, P1, R18, UR6, RZ ;  /* 0x0000000612057c10 */ /* 0x000fca000ff3e0ff */
[----:B------:R-:W-:-:S04]  /*4700*/  IMAD.X R15, RZ, RZ, R2, P1 ;  /* 0x000000ffff0f7224 */ /* 0x000fc800008e0602 */
[----:B------:R-:W-:-:S04]  /*4710*/  IMAD.WIDE.U32 R6, R15, UR4, RZ ;  /* 0x000000040f067c25 */ /* 0x000fc8000f8e00ff */
[----:B------:R-:W-:-:S04]  /*4720*/  IMAD.WIDE.U32 R6, P1, R5, UR5, R6 ;  /* 0x0000000505067c25 */ /* 0x000fc8000f820006 */
[----:B------:R-:W-:-:S04]  /*4730*/  IMAD.WIDE.U32 R4, R5, UR4, RZ ;  /* 0x0000000405047c25 */ /* 0x000fc8000f8e00ff */
[----:B------:R-:W-:Y:S01]  /*4740*/  IMAD.MOV.U32 R4, RZ, RZ, R7 ;  /* 0x000000ffff047224 */ /* 0x000fe200078e0007 */
[----:B------:R-:W-:Y:S01]  /*4750*/  IADD3 RZ, P3, R5, R6, RZ ;  /* 0x0000000605ff7210 */ /* 0x000fe20007f7e0ff */
[----:B------:R-:W-:-:S04]  /*4760*/  IMAD.X R5, RZ, RZ, RZ, P1 ;  /* 0x000000ffff057224 */ /* 0x000fc800008e06ff */
[----:B------:R-:W-:-:S08]  /*4770*/  IMAD.WIDE.U32.X R4, R15, UR5, R4, P3 ;  /* 0x000000050f047c25 */ /* 0x000fd000098e0404 */
.L_x_86:
[----:B------:R-:W0:Y:S01]  /*4780*/  LDC R21, c[0x0][0x65c] ;  /* 0x00019700ff157b82 */ /* 0x000e220000000800 */
[--C-:B------:R-:W-:Y:S01]  /*4790*/  SHF.R.U64 R17, R4, UR7, R5.reuse ;  /* 0x0000000704117c19 */ /* 0x100fe20008001205 */
[----:B------:R-:W-:Y:S01]  /*47a0*/  FMUL R14, R14, UR8 ;  /* 0x000000080e0e7c20 */ /* 0x000fe20008400000 */
[----:B------:R-:W-:Y:S01]  /*47b0*/  SHF.R.U32.HI R4, RZ, UR7, R5 ;  /* 0x00000007ff047c19 */ /* 0x000fe20008011605 */
[----:B------:R-:W-:Y:S01]  /*47c0*/  ULDC UR6, c[0x0][0x154] ;  /* 0x0000550000067ab9 */ /* 0x000fe20000000800 */
[----:B------:R-:W-:Y:S01]  /*47d0*/  IADD3 R15, P1, RZ, -R17, RZ ;  /* 0x80000011ff0f7210 */ /* 0x000fe20007f3e0ff */
[----:B------:R-:W-:Y:S01]  /*47e0*/  ULDC.64 UR4, c[0x0][0x620] ;  /* 0x0001880000047ab9 */ /* 0x000fe20000000a00 */
[----:B-1----:R-:W-:Y:S01]  /*47f0*/  I2FP.F32.U32 R5, R13 ;  /* 0x0000000d00057245 */ /* 0x002fe20000201000 */
[----:B------:R-:W1:Y:S01]  /*4800*/  LDC R19, c[0x0][0x144] ;  /* 0x00005100ff137b82 */ /* 0x000e620000000800 */
[----:B------:R-:W2:Y:S01]  /*4810*/  F2I.U32.TRUNC.NTZ R14, R14 ;  /* 0x0000000e000e7305 */ /* 0x000ea2000020f000 */
[----:B------:R-:W-:-:S02]  /*4820*/  IMAD.X R4, RZ, RZ, ~R4, P1 ;  /* 0x000000ffff047224 */ /* 0x000fc400008e0e04 */
[----:B------:R-:W-:Y:S01]  /*4830*/  FMUL R6, R5, UR6 ;  /* 0x0000000605067c20 */ /* 0x000fe20008400000 */
[----:B------:R-:W-:Y:S01]  /*4840*/  IMAD.MOV.U32 R5, RZ, RZ, R2 ;  /* 0x000000ffff057224 */ /* 0x000fe200078e0002 */
[----:B------:R-:W-:Y:S01]  /*4850*/  ULDC.64 UR6, c[0x0][0x640] ;  /* 0x0001900000067ab9 */ /* 0x000fe20000000a00 */
[----:B------:R-:W-:Y:S01]  /*4860*/  IMAD R4, R4, UR4, RZ ;  /* 0x0000000404047c24 */ /* 0x000fe2000f8e02ff */
[----:B------:R-:W3:Y:S01]  /*4870*/  LDC R20, c[0x0][0x148] ;  /* 0x00005200ff147b82 */ /* 0x000ee20000000800 */
[----:B------:R-:W-:Y:S01]  /*4880*/  ISETP.NE.U32.AND P1, PT, RZ, UR6, PT ;  /* 0x00000006ff007c0c */ /* 0x000fe2000bf25070 */
[----:B------:R-:W4:Y:S01]  /*4890*/  F2I.U32.TRUNC.NTZ R6, R6 ;  /* 0x0000000600067305 */ /* 0x000f22000020f000 */
[----:B------:R-:W-:Y:S02]  /*48a0*/  IMAD R7, R15, UR5, R4 ;  /* 0x000000050f077c24 */ /* 0x000fe4000f8e0204 */
[----:B------:R-:W-:Y:S01]  /*48b0*/  IMAD.MOV.U32 R4, RZ, RZ, R18 ;  /* 0x000000ffff047224 */ /* 0x000fe200078e0012 */
[----:B------:R-:W-:-:S02]  /*48c0*/  ISETP.NE.AND.EX P1, PT, RZ, UR7, PT, P1 ;  /* 0x00000007ff007c0c */ /* 0x000fc4000bf25310 */
[----:B0-----:R-:W-:Y:S01]  /*48d0*/  ISETP.NE.AND P4, PT, R21, 0x1, PT ;  /* 0x000000011500780c */ /* 0x001fe20003f85270 */
[----:B------:R-:W-:Y:S01]  /*48e0*/  IMAD.WIDE.U32 R4, R15, UR4, R4 ;  /* 0x000000040f047c25 */ /* 0x000fe2000f8e0004 */
[----:B------:R-:W-:-:S03]  /*48f0*/  ULDC UR4, c[0x0][0x618] ;  /* 0x0001860000047ab9 */ /* 0x000fc60000000800 */
[----:B--2---:R-:W-:Y:S02]  /*4900*/  IMAD.MOV R14, RZ, RZ, -R14 ;  /* 0x000000ffff0e7224 */ /* 0x004fe400078e0a0e */
[----:B------:R-:W-:Y:S02]  /*4910*/  IMAD.IADD R5, R5, 0x1, R7 ;  /* 0x0000000105057824 */ /* 0x000fe400078e0207 */
[----:B-1----:R-:W-:-:S03]  /*4920*/  IMAD R12, R19, R14, R12 ;  /* 0x0000000e130c7224 */ /* 0x002fc600078e020c */
[--C-:B------:R-:W-:Y:S01]  /*4930*/  SHF.R.U64 R14, R4, UR4, R5.reuse ;  /* 0x00000004040e7c19 */ /* 0x100fe20008001205 */
[----:B----4-:R-:W-:Y:S01]  /*4940*/  IMAD.MOV R4, RZ, RZ, -R6 ;  /* 0x000000ffff047224 */ /* 0x010fe200078e0a06 */
[----:B------:R-:W-:Y:S01]  /*4950*/  SHF.R.U32.HI R5, RZ, UR4, R5 ;  /* 0x00000004ff057c19 */ /* 0x000fe20008011605 */
[----:B------:R-:W-:Y:S02]  /*4960*/  ULDC UR4, c[0x0][0x608] ;  /* 0x0001820000047ab9 */ /* 0x000fe40000000800 */
[----:B---3--:R-:W-:Y:S01]  /*4970*/  @P4 IMAD R12, R20, R4, R13 ;  /* 0x00000004140c4224 */ /* 0x008fe200078e020d */
[--C-:B------:R-:W-:Y:S02]  /*4980*/  SHF.R.U64 R19, R14, UR4, R5.reuse ;  /* 0x000000040e137c19 */ /* 0x100fe40008001205 */
[----:B------:R-:W-:Y:S01]  /*4990*/  SHF.R.U32.HI R4, RZ, UR4, R5 ;  /* 0x00000004ff047c19 */ /* 0x000fe20008011605 */
[----:B------:R-:W-:-:S03]  /*49a0*/  ULDC UR4, c[0x0][0x658] ;  /* 0x0001960000047ab9 */ /* 0x000fc60000000800 */
[--C-:B------:R-:W-:Y:S02]  /*49b0*/  SHF.R.U64 R13, R19, UR4, R4.reuse ;  /* 0x00000004130d7c19 */ /* 0x100fe40008001204 */
[----:B------:R-:W-:-:S03]  /*49c0*/  SHF.R.U32.HI R4, RZ, UR4, R4 ;  /* 0x00000004ff047c19 */ /* 0x000fc60008011604 */
[----:B------:R-:W-:Y:S02]  /*49d0*/  IMAD.MOV.U32 R6, RZ, RZ, R13 ;  /* 0x000000ffff067224 */ /* 0x000fe400078e000d */
[----:B------:R-:W-:Y:S01]  /*49e0*/  IMAD.MOV.U32 R5, RZ, RZ, R4 ;  /* 0x000000ffff057224 */ /* 0x000fe200078e0004 */
[----:B------:R-:W-:Y:S06]  /*49f0*/  @!P1 BRA `(.L_x_87) ;  /* 0x00000000002c9947 */ /* 0x000fec0003800000 */
        /* <DEDUP_REMOVED lines=9> */
[----:B------:R-:W-:-:S04]  /*4a90*/  IMAD.WIDE.U32.X R4, R15, UR7, R4, P3 ;  /* 0x000000070f047c25 */ /* 0x000fc800098e0404 */
[----:B------:R-:W-:-:S07]  /*4aa0*/  IMAD.MOV.U32 R6, RZ, RZ, R4 ;  /* 0x000000ffff067224 */ /* 0x000fce00078e0004 */
.L_x_87:
[----:B------:R-:W-:Y:S01]  /*4ab0*/  ULDC UR4, c[0x0][0x648] ;  /* 0x0001920000047ab9 */ /* 0x000fe20000000800 */
[----:B------:R-:W-:Y:S01]  /*4ac0*/  LOP3.LUT R4, R19, UR16, RZ, 0xc0, !PT ;  /* 0x0000001013047c12 */ /* 0x000fe2000f8ec0ff */
[----:B------:R-:W-:Y:S01]  /*4ad0*/  ULDC UR5, c[0x0][0x610] ;  /* 0x0001840000057ab9 */ /* 0x000fe20000000800 */
[----:B------:R-:W-:Y:S01]  /*4ae0*/  SHF.R.U64 R5, R6, UR4, R5 ;  /* 0x0000000406057c19 */ /* 0x000fe20008001205 */
[----:B------:R-:W-:Y:S01]  /*4af0*/  ULDC UR4, c[0x0][0x638] ;  /* 0x00018e0000047ab9 */ /* 0x000fe20000000800 */
[----:B------:R-:W-:-:S03]  /*4b00*/  LOP3.LUT R14, R14, UR15, RZ, 0xc0, !PT ;  /* 0x0000000f0e0e7c12 */ /* 0x000fc6000f8ec0ff */
[----:B------:R-:W-:Y:S02]  /*4b10*/  IMAD.MOV R6, RZ, RZ, -R5 ;  /* 0x000000ffff067224 */ /* 0x000fe400078e0a05 */
[----:B------:R-:W-:Y:S02]  /*4b20*/  IMAD R5, R5, UR17, R4 ;  /* 0x0000001105057c24 */ /* 0x000fe4000f8e0204 */
[----:B------:R-:W-:Y:S01]  /*4b30*/  IMAD R13, R6, UR4, R13 ;  /* 0x00000004060d7c24 */ /* 0x000fe2000f8e020d */
[----:B------:R-:W-:Y:S01]  /*4b40*/  ULDC UR4, c[0x0][0x600] ;  /* 0x0001800000047ab9 */ /* 0x000fe20000000800 */
[----:B------:R-:W-:Y:S02]  /*4b50*/  IMAD R12, R5, UR5, R12 ;  /* 0x00000005050c7c24 */ /* 0x000fe4000f8e020c */
[----:B------:R-:W-:Y:S02]  /*4b60*/  IMAD R13, R13, UR4, R14 ;  /* 0x000000040d0d7c24 */ /* 0x000fe4000f8e020e */
[----:B------:R-:W-:-:S03]  /*4b70*/  IMAD.MOV.U32 R4, RZ, RZ, 0x1 ;  /* 0x00000001ff047424 */ /* 0x000fc600078e00ff */
[----:B------:R-:W-:Y:S02]  /*4b80*/  SEL R22, R13, R12, !P4 ;  /* 0x0000000c0d167207 */ /* 0x000fe40006000000 */
[----:B------:R-:W-:-:S07]  /*4b90*/  SEL R19, R12, R13, !P4 ;  /* 0x0000000d0c137207 */ /* 0x000fce0006000000 */
.L_x_85:
[----:B------:R-:W-:Y:S05]  /*4ba0*/  BSYNC B1 ;  /* 0x0000000000017941 */ /* 0x000fea0003800000 */
.L_x_84:
[----:B------:R-:W-:-:S13]  /*4bb0*/  LOP3.LUT P1, RZ, R4, 0xff, RZ, 0xc0, !PT ;  /* 0x000000ff04ff7812 */ /* 0x000fda000782c0ff */
[----:B------:R-:W-:Y:S05]  /*4bc0*/  @P1 BRA `(.L_x_88) ;  /* 0xfffffff400281947 */ /* 0x000fea000383ffff */
[----:B------:R-:W-:Y:S05]  /*4bd0*/  BSYNC B0 ;  /* 0x0000000000007941 */ /* 0x000fea0003800000 */
.L_x_76:
[----:B------:R-:W-:-:S03]  /*4be0*/  UMOV UR4, 0xffffffff ;  /* 0xffffffff00047882 */ /* 0x000fc60000000000 */
[----:B------:R-:W-:Y:S05]  /*4bf0*/  BRA.DIV UR4, `(.L_x_89) ;  /* 0x0000000604647947 */ /* 0x000fea000b800000 */
[----:B------:R-:W-:-:S13]  /*4c00*/  ELECT P6, URZ, PT ;  /* 0x00000000003f782f */ /* 0x000fda00038c0000 */
.L_x_106:
[----:B------:R-:W-:Y:S04]  /*4c10*/  BSSY B0, `(.L_x_90) ;  /* 0x0000034000007945 */ /* 0x000fe80003800000 */
[----:B------:R-:W-:Y:S05]  /*4c20*/  @!P6 BRA `(.L_x_91) ;  /* 0x0000000000c8e947 */ /* 0x000fea0003800000 */
[----:B------:R-:W-:Y:S01]  /*4c30*/  LOP3.LUT R16, R16, 0x2, RZ, 0xfc, !PT ;  /* 0x0000000210107812 */ /* 0x000fe200078efcff */
[----:B------:R-:W-:-:S03]  /*4c40*/  IMAD.MOV.U32 R3, RZ, RZ, R0 ;  /* 0x000000ffff037224 */ /* 0x000fc600078e0000 */
[----:B------:R-:W-:-:S13]  /*4c50*/  ISETP.NE.AND P0, PT, R16, 0x3, PT ;  /* 0x000000031000780c */ /* 0x000fda0003f05270 */
[----:B------:R-:W-:Y:S05]  /*4c60*/  @!P0 BRA `(.L_x_92) ;  /* 0x0000000000048947 */ /* 0x000fea0003800000 */
[----:B------:R-:W-:Y:S01]  /*4c70*/  BPT.TRAP 0x1 ;  /* 0x000000040000795c */ /* 0x000fe20000300000 */
.L_x_92:
[----:B------:R-:W0:Y:S01]  /*4c80*/  S2R R5, SR_CgaCtaId ;  /* 0x0000000000057919 */ /* 0x000e220000008800 */
[----:B------:R-:W-:Y:S01]  /*4c90*/  MOV R0, 0x400 ;  /* 0x0000040000007802 */ /* 0x000fe20000000f00 */
[----:B------:R-:W-:-:S03]  /*4ca0*/  IMAD.MOV.U32 R11, RZ, RZ, RZ ;  /* 0x000000ffff0b7224 */ /* 0x000fc600078e00ff */
[----:B0-----:R-:W-:-:S05]  /*4cb0*/  LEA R10, R5, R0, 0x18 ;  /* 0x00000000050a7211 */ /* 0x001fca00078ec0ff */
[----:B------:R-:W-:-:S07]  /*4cc0*/  VIADD R0, R10, 0x258 ;  /* 0x000002580a007836 */ /* 0x000fce0000000000 */
.L_x_97:
[----:B------:R-:W-:Y:S01]  /*4cd0*/  IMAD R7, R9, 0x8, R0 ;  /* 0x0000000809077824 */ /* 0x000fe200078e0200 */
[----:B------:R-:W-:Y:S01]  /*4ce0*/  SHF.L.U32 R4, R3, 0x1f, RZ ;  /* 0x0000001f03047819 */ /* 0x000fe200000006ff */
[----:B------:R-:W-:-:S03]  /*4cf0*/  VIADD R9, R9, 0x1 ;  /* 0x0000000109097836 */ /* 0x000fc60000000000 */
[----:B------:R-:W0:Y:S02]  /*4d00*/  SYNCS.PHASECHK.TRANS64.TRYWAIT P0, [R7+URZ], R4 ;  /* 0x00000004070075a7 */ /* 0x000e24000800017f */
[----:B------:R-:W-:-:S04]  /*4d10*/  ISETP.NE.AND P1, PT, R9, 0x4b, PT ;  /* 0x0000004b0900780c */ /* 0x000fc80003f25270 */
[----:B------:R-:W-:Y:S02]  /*4d20*/  SEL R2, RZ, 0x1, P1 ;  /* 0x00000001ff027807 */ /* 0x000fe40000800000 */
[----:B------:R-:W-:Y:S02]  /*4d30*/  SEL R9, R9, RZ, P1 ;  /* 0x000000ff09097207 */ /* 0x000fe40000800000 */
[----:B------:R-:W-:-:S03]  /*4d40*/  LOP3.LUT R6, R3, R2, RZ, 0x3c, !PT ;  /* 0x0000000203067212 */ /* 0x000fc600078e3cff */
[----:B------:R-:W-:Y:S01]  /*4d50*/  IMAD R8, R9, 0x8, R0 ;  /* 0x0000000809087824 */ /* 0x000fe200078e0200 */
[----:B------:R-:W-:Y:S01]  /*4d60*/  SHF.L.U32 R5, R6, 0x1f, RZ ;  /* 0x0000001f06057819 */ /* 0x000fe200000006ff */
[----:B0-----:R-:W-:Y:S06]  /*4d70*/  @!P0 BRA `(.L_x_93) ;  /* 0x0000000400248947 */ /* 0x001fec0003800000 */
.L_x_107:
[----:B------:R-:W1:Y:S01]  /*4d80*/  SYNCS.PHASECHK.TRANS64.TRYWAIT P0, [R8+URZ], R5 ;  /* 0x00000005080075a7 */ /* 0x000e62000800017f */
[----:B------:R-:W-:-:S05]  /*4d90*/  VIADD R2, R9, 0x1 ;  /* 0x0000000109027836 */ /* 0x000fca0000000000 */
[----:B------:R-:W-:-:S04]  /*4da0*/  ISETP.NE.AND P1, PT, R2, 0x4b, PT ;  /* 0x0000004b0200780c */ /* 0x000fc80003f25270 */
[----:B------:R-:W-:Y:S02]  /*4db0*/  SEL R3, RZ, 0x1, P1 ;  /* 0x00000001ff037807 */ /* 0x000fe40000800000 */
[----:B0-----:R-:W-:Y:S02]  /*4dc0*/  SEL R7, R2, RZ, P1 ;  /* 0x000000ff02077207 */ /* 0x001fe40000800000 */
[----:B------:R-:W-:-:S03]  /*4dd0*/  LOP3.LUT R6, R6, R3, RZ, 0x3c, !PT ;  /* 0x0000000306067212 */ /* 0x000fc600078e3cff */
[----:B------:R-:W-:Y:S01]  /*4de0*/  IMAD R3, R7, 0x8, R0 ;  /* 0x0000000807037824 */ /* 0x000fe200078e0200 */
[----:B------:R-:W-:Y:S01]  /*4df0*/  SHF.L.U32 R2, R6, 0x1f, RZ ;  /* 0x0000001f06027819 */ /* 0x000fe200000006ff */
[----:B-1----:R-:W-:Y:S06]  /*4e00*/  @!P0 BRA `(.L_x_94) ;  /* 0x0000000400148947 */ /* 0x002fec0003800000 */
.L_x_108:
[----:B------:R-:W1:Y:S01]  /*4e10*/  SYNCS.PHASECHK.TRANS64.TRYWAIT P0, [R3+URZ], R2 ;  /* 0x00000002030075a7 */ /* 0x000e62000800017f */
[----:B------:R-:W-:Y:S01]  /*4e20*/  ISETP.NE.AND P1, PT, R11, 0x48, PT ;  /* 0x000000480b00780c */ /* 0x000fe20003f25270 */
[----:B-1----:R-:W-:-:S12]  /*4e30*/  @!P0 BRA `(.L_x_95) ;  /* 0x00000004001c8947 */ /* 0x002fd80003800000 */
.L_x_109:
[----:B------:R-:W-:Y:S05]  /*4e40*/  @!P1 BRA `(.L_x_91) ;  /* 0x0000000000409947 */ /* 0x000fea0003800000 */
[----:B-1----:R-:W-:-:S05]  /*4e50*/  VIADD R2, R7, 0x1 ;  /* 0x0000000107027836 */ /* 0x002fca0000000000 */
[----:B------:R-:W-:-:S04]  /*4e60*/  ISETP.NE.AND P0, PT, R2, 0x4b, PT ;  /* 0x0000004b0200780c */ /* 0x000fc80003f05270 */
[----:B------:R-:W-:Y:S02]  /*4e70*/  SEL R3, RZ, 0x1, P0 ;  /* 0x00000001ff037807 */ /* 0x000fe40000000000 */
[----:B------:R-:W-:Y:S02]  /*4e80*/  SEL R9, R2, RZ, P0 ;  /* 0x000000ff02097207 */ /* 0x000fe40000000000 */
[----:B------:R-:W-:-:S03]  /*4e90*/  LOP3.LUT R3, R6, R3, RZ, 0x3c, !PT ;  /* 0x0000000306037212 */ /* 0x000fc600078e3cff */
[----:B0-----:R-:W-:Y:S01]  /*4ea0*/  IMAD R5, R9, 0x8, R10 ;  /* 0x0000000809057824 */ /* 0x001fe200078e020a */
[----:B------:R-:W-:-:S04]  /*4eb0*/  SHF.L.U32 R2, R3, 0x1f, RZ ;  /* 0x0000001f03027819 */ /* 0x000fc800000006ff */
[----:B------:R-:W0:Y:S02]  /*4ec0*/  SYNCS.PHASECHK.TRANS64.TRYWAIT P0, [R5+URZ+0x258], R2 ;  /* 0x00025802050075a7 */ /* 0x000e24000800017f */
[----:B0-----:R-:W-:Y:S05]  /*4ed0*/  @!P0 BRA `(.L_x_96) ;  /* 0x0000000400088947 */ /* 0x001fea0003800000 */
.L_x_110:
[----:B------:R-:W-:Y:S02]  /*4ee0*/  VIADD R9, R9, 0x1 ;  /* 0x0000000109097836 */ /* 0x000fe40000000000 */
[----:B------:R-:W-:-:S03]  /*4ef0*/  VIADD R11, R11, 0x4 ;  /* 0x000000040b0b7836 */ /* 0x000fc60000000000 */
[----:B------:R-:W-:-:S04]  /*4f00*/  ISETP.NE.AND P0, PT, R9, 0x4b, PT ;  /* 0x0000004b0900780c */ /* 0x000fc80003f05270 */
[----:B0-----:R-:W-:Y:S02]  /*4f10*/  SEL R2, RZ, 0x1, P0 ;  /* 0x00000001ff027807 */ /* 0x001fe40000000000 */
[----:B------:R-:W-:Y:S02]  /*4f20*/  SEL R9, R9, RZ, P0 ;  /* 0x000000ff09097207 */ /* 0x000fe40000000000 */
[----:B------:R-:W-:Y:S01]  /*4f30*/  LOP3.LUT R3, R3, R2, RZ, 0x3c, !PT ;  /* 0x0000000203037212 */ /* 0x000fe200078e3cff */
[----:B------:R-:W-:Y:S06]  /*4f40*/  BRA `(.L_x_97) ;  /* 0xfffffffc00607947 */ /* 0x000fec000383ffff */
.L_x_91:
[----:B------:R-:W-:Y:S05]  /*4f50*/  BSYNC B0 ;  /* 0x0000000000007941 */ /* 0x000fea0003800000 */
.L_x_90:
[----:B------:R-:W-:Y:S05]  /*4f60*/  EXIT ;  /* 0x000000000000794d */ /* 0x000fea0003800000 */
.L_x_20:
[----:B-1----:R1:W2:Y:S02]  /*4f70*/  SYNCS.PHASECHK.TRANS64.TRYWAIT P0, [R47+URZ], R0 ;  /* 0x000000002f0075a7 */ /* 0x0022a4000800017f */
[----:B--2---:R-:W-:Y:S05]  /*4f80*/  @!P0 NANOSLEEP.SYNCS 0x989680 ;  /* 0x009896800000895d */ /* 0x004fea0003900000 */
[----:B------:R-:W2:Y:S02]  /*4f90*/  @!P0 SYNCS.PHASECHK.TRANS64 P0, [R47+URZ], R0 ;  /* 0x000000002f0085a7 */ /* 0x000ea4000800007f */
[----:B--2---:R-:W-:Y:S05]  /*4fa0*/  @!P0 BRA `(.L_x_20) ;  /* 0xfffffffc00f08947 */ /* 0x004fea000383ffff */
[----:B------:R-:W-:Y:S05]  /*4fb0*/  BRA `(.L_x_98) ;  /* 0xffffffd000287947 */ /* 0x000fea000383ffff */
.L_x_25:
[----:B--2---:R2:W3:Y:S02]  /*4fc0*/  SYNCS.PHASECHK.TRANS64.TRYWAIT P1, [R3+URZ], R0 ;  /* 0x00000000030075a7 */ /* 0x0044e4000802017f */
[----:B---3--:R-:W-:Y:S05]  /*4fd0*/  @!P1 NANOSLEEP.SYNCS 0x989680 ;  /* 0x009896800000995d */ /* 0x008fea0003900000 */
[----:B------:R-:W3:Y:S02]  /*4fe0*/  @!P1 SYNCS.PHASECHK.TRANS64 P1, [R3+URZ], R0 ;  /* 0x00000000030095a7 */ /* 0x000ee4000802007f */
[----:B---3--:R-:W-:Y:S05]  /*4ff0*/  @!P1 BRA `(.L_x_25) ;  /* 0xfffffffc00f09947 */ /* 0x008fea000383ffff */
[----:B------:R-:W-:Y:S05]  /*5000*/  BRA `(.L_x_24) ;  /* 0xffffffd0008c7947 */ /* 0x000fea000383ffff */
.L_x_30:
[----:B-1----:R-:W-:-:S04]  /*5010*/  IMAD.U32 R5, RZ, RZ, UR4 ;  /* 0x00000004ff057e24 */ /* 0x002fc8000f8e00ff */
[----:B------:R1:W2:Y:S03]  /*5020*/  SYNCS.PHASECHK.TRANS64.TRYWAIT P1, [R5+URZ], R4 ;  /* 0x00000004050075a7 */ /* 0x0002a6000802017f */
[----:B--2---:R-:W-:Y:S05]  /*5030*/  @!P1 NANOSLEEP.SYNCS 0x989680 ;  /* 0x009896800000995d */ /* 0x004fea0003900000 */
[----:B------:R-:W2:Y:S02]  /*5040*/  @!P1 SYNCS.PHASECHK.TRANS64 P1, [R5+URZ], R4 ;  /* 0x00000004050095a7 */ /* 0x000ea4000802007f */
[----:B--2---:R-:W-:Y:S05]  /*5050*/  @!P1 BRA `(.L_x_30) ;  /* 0xfffffffc00ec9947 */ /* 0x004fea000383ffff */
[----:B------:R-:W-:Y:S05]  /*5060*/  BRA `(.L_x_29) ;  /* 0xffffffd000e87947 */ /* 0x000fea000383ffff */
.L_x_36:
[----:B0-----:R0:W1:Y:S02]  /*5070*/  SYNCS.PHASECHK.TRANS64.TRYWAIT P0, [R47+URZ+0x10], R0 ;  /* 0x000010002f0075a7 */ /* 0x001064000800017f */
[----:B-1----:R-:W-:Y:S05]  /*5080*/  @!P0 NANOSLEEP.SYNCS 0x989680 ;  /* 0x009896800000895d */ /* 0x002fea0003900000 */
[----:B------:R-:W1:Y:S02]  /*5090*/  @!P0 SYNCS.PHASECHK.TRANS64 P0, [R47+URZ+0x10], R0 ;  /* 0x000010002f0085a7 */ /* 0x000e64000800007f */
[----:B-1----:R-:W-:Y:S05]  /*50a0*/  @!P0 BRA `(.L_x_36) ;  /* 0xfffffffc00f08947 */ /* 0x002fea000383ffff */
[----:B------:R-:W-:Y:S05]  /*50b0*/  BRA `(.L_x_99) ;  /* 0xffffffd400d87947 */ /* 0x000fea000383ffff */
.L_x_77:
[----:B------:R-:W-:Y:S01]  /*50c0*/  BSSY B1, `(.L_x_100) ;  /* 0x0000006000017945 */ /* 0x000fe20003800000 */
[----:B------:R-:W-:-:S07]  /*50d0*/  IMAD.MOV.U32 R15, RZ, RZ, -0x1 ;  /* 0xffffffffff0f7424 */ /* 0x000fce00078e00ff */
[----:B-----5:R-:W-:Y:S05]  /*50e0*/  WARPSYNC.COLLECTIVE R15, `(.L_x_101) ;  /* 0x000000000f0c7348 */ /* 0x020fea0003c00000 */
[----:B------:R-:W-:Y:S02]  /*50f0*/  ELECT P6, UR62, PT ;  /* 0x00000000003e782f */ /* 0x000fe400038c0000 */
[----:B------:R-:W-:Y:S01]  /*5100*/  MOV R14, UR62 ;  /* 0x0000003e000e7c02 */ /* 0x000fe20008000f00 */
[----:B-----5:R-:W-:Y:S10]  /*5110*/  ENDCOLLECTIVE ;  /* 0x000000000000791b */ /* 0x020ff40003800000 */
.L_x_101:
[----:B------:R-:W-:Y:S05]  /*5120*/  BSYNC B1 ;  /* 0x0000000000017941 */ /* 0x000fea0003800000 */
.L_x_100:
[----:B------:R-:W-:Y:S05]  /*5130*/  BRA `(.L_x_102) ;  /* 0xffffffec00d87947 */ /* 0x000fea000383ffff */
.L_x_80:
[----:B-1----:R1:W2:Y:S02]  /*5140*/  SYNCS.PHASECHK.TRANS64.TRYWAIT P1, [R13+URZ+0x258], R6 ;  /* 0x000258060d0075a7 */ /* 0x0022a4000802017f */
[----:B--2---:R-:W-:Y:S05]  /*5150*/  @!P1 NANOSLEEP.SYNCS 0x989680 ;  /* 0x009896800000995d */ /* 0x004fea0003900000 */
[----:B------:R-:W2:Y:S02]  /*5160*/  @!P1 SYNCS.PHASECHK.TRANS64 P1, [R13+URZ+0x258], R6 ;  /* 0x000258060d0095a7 */ /* 0x000ea4000802007f */
[----:B--2---:R-:W-:Y:S05]  /*5170*/  @!P1 BRA `(.L_x_80) ;  /* 0xfffffffc00f09947 */ /* 0x004fea000383ffff */
[----:B------:R-:W-:Y:S05]  /*5180*/  BRA `(.L_x_103) ;  /* 0xfffffff0000c7947 */ /* 0x000fea000383ffff */
.L_x_89:
[----:B------:R-:W-:Y:S01]  /*5190*/  BSSY B0, `(.L_x_104) ;  /* 0x0000006000007945 */ /* 0x000fe20003800000 */
[----:B------:R-:W-:-:S07]  /*51a0*/  IMAD.MOV.U32 R15, RZ, RZ, -0x1 ;  /* 0xffffffffff0f7424 */ /* 0x000fce00078e00ff */
[----:B-----5:R-:W-:Y:S05]  /*51b0*/  WARPSYNC.COLLECTIVE R15, `(.L_x_105) ;  /* 0x000000000f0c7348 */ /* 0x020fea0003c00000 */
[----:B------:R-:W-:Y:S02]  /*51c0*/  ELECT P6, UR62, PT ;  /* 0x00000000003e782f */ /* 0x000fe400038c0000 */
[----:B------:R-:W-:Y:S01]  /*51d0*/  MOV R14, UR62 ;  /* 0x0000003e000e7c02 */ /* 0x000fe20008000f00 */
[----:B-----5:R-:W-:Y:S10]  /*51e0*/  ENDCOLLECTIVE ;  /* 0x000000000000791b */ /* 0x020ff40003800000 */
.L_x_105:
[----:B------:R-:W-:Y:S05]  /*51f0*/  BSYNC B0 ;  /* 0x0000000000007941 */ /* 0x000fea0003800000 */
.L_x_104:
[----:B------:R-:W-:Y:S05]  /*5200*/  BRA `(.L_x_106) ;  /* 0xfffffff800807947 */ /* 0x000fea000383ffff */
.L_x_93:
[----:B0-----:R0:W1:Y:S02]  /*5210*/  SYNCS.PHASECHK.TRANS64.TRYWAIT P0, [R7+URZ], R4 ;  /* 0x00000004070075a7 */ /* 0x001064000800017f */
[----:B-1----:R-:W-:Y:S05]  /*5220*/  @!P0 NANOSLEEP.SYNCS 0x989680 ;  /* 0x009896800000895d */ /* 0x002fea0003900000 */
[----:B------:R-:W1:Y:S02]  /*5230*/  @!P0 SYNCS.PHASECHK.TRANS64 P0, [R7+URZ], R4 ;  /* 0x00000004070085a7 */ /* 0x000e64000800007f */
[----:B-1----:R-:W-:Y:S05]  /*5240*/  @!P0 BRA `(.L_x_93) ;  /* 0xfffffffc00f08947 */ /* 0x002fea000383ffff */
[----:B------:R-:W-:Y:S05]  /*5250*/  BRA `(.L_x_107) ;  /* 0xfffffff800c87947 */ /* 0x000fea000383ffff */
.L_x_94:
[----:B0-----:R0:W1:Y:S02]  /*5260*/  SYNCS.PHASECHK.TRANS64.TRYWAIT P0, [R8+URZ], R5 ;  /* 0x00000005080075a7 */ /* 0x001064000800017f */
[----:B-1----:R-:W-:Y:S05]  /*5270*/  @!P0 NANOSLEEP.SYNCS 0x989680 ;  /* 0x009896800000895d */ /* 0x002fea0003900000 */
[----:B------:R-:W1:Y:S02]  /*5280*/  @!P0 SYNCS.PHASECHK.TRANS64 P0, [R8+URZ], R5 ;  /* 0x00000005080085a7 */ /* 0x000e64000800007f */
[----:B-1----:R-:W-:Y:S05]  /*5290*/  @!P0 BRA `(.L_x_94) ;  /* 0xfffffffc00f08947 */ /* 0x002fea000383ffff */
[----:B------:R-:W-:Y:S05]  /*52a0*/  BRA `(.L_x_108) ;  /* 0xfffffff800d87947 */ /* 0x000fea000383ffff */
.L_x_95:
[----:B-1----:R1:W2:Y:S02]  /*52b0*/  SYNCS.PHASECHK.TRANS64.TRYWAIT P0, [R3+URZ], R2 ;  /* 0x00000002030075a7 */ /* 0x0022a4000800017f */
[----:B--2---:R-:W-:Y:S05]  /*52c0*/  @!P0 NANOSLEEP.SYNCS 0x989680 ;  /* 0x009896800000895d */ /* 0x004fea0003900000 */
[----:B------:R-:W2:Y:S02]  /*52d0*/  @!P0 SYNCS.PHASECHK.TRANS64 P0, [R3+URZ], R2 ;  /* 0x00000002030085a7 */ /* 0x000ea4000800007f */
[----:B--2---:R-:W-:Y:S05]  /*52e0*/  @!P0 BRA `(.L_x_95) ;  /* 0xfffffffc00f08947 */ /* 0x004fea000383ffff */
[----:B------:R-:W-:Y:S05]  /*52f0*/  BRA `(.L_x_109) ;  /* 0xfffffff800d07947 */ /* 0x000fea000383ffff */
.L_x_96:
[----:B0-----:R0:W1:Y:S02]  /*5300*/  SYNCS.PHASECHK.TRANS64.TRYWAIT P0, [R5+URZ+0x258], R2 ;  /* 0x00025802050075a7 */ /* 0x001064000800017f */
[----:B-1----:R-:W-:Y:S05]  /*5310*/  @!P0 NANOSLEEP.SYNCS 0x989680 ;  /* 0x009896800000895d */ /* 0x002fea0003900000 */
[----:B------:R-:W1:Y:S02]  /*5320*/  @!P0 SYNCS.PHASECHK.TRANS64 P0, [R5+URZ+0x258], R2 ;  /* 0x00025802050085a7 */ /* 0x000e64000800007f */
[----:B-1----:R-:W-:Y:S05]  /*5330*/  @!P0 BRA `(.L_x_96) ;  /* 0xfffffffc00f08947 */ /* 0x002fea000383ffff */
[----:B------:R-:W-:Y:S05]  /*5340*/  BRA `(.L_x_110) ;  /* 0xfffffff800e47947 */ /* 0x000fea000383ffff */
.L_x_111:
[----:B------:R-:W-:-:S00]  /*5350*/  BRA `(.L_x_111) ;  /* 0xfffffffc00fc7947 */ /* 0x000fc0000383ffff */
[----:B------:R-:W-:-:S00]  /*5360*/  NOP ;  /* 0x0000000000007918 */ /* 0x000fc00000000000 */
        /* <DEDUP_REMOVED lines=9> */
.L_x_112:


//--------------------- .nv.global.init           --------------------------
	.section	.nv.global.init,"aw",@progbits
.nv.global.init:
	.type		$str$22,@object
	.size		$str$22,($str$23 - $str$22)
$str$22:
        /*0000*/ 	.byte	0x6b, 0x5f, 0x74, 0x69, 0x6c, 0x65, 0x5f, 0x63, 0x6f, 0x75, 0x6e, 0x74, 0x20, 0x3e, 0x3d, 0x20
        /*0010*/ 	.byte	0x31, 0x00
	.type		$str$23,@object
	.size		$str$23,(__unnamed_1 - $str$23)
$str$23:
        /*0012*/ 	.byte	0x2f, 0x74, 0x6d, 0x70, 0x2f, 0x63, 0x75, 0x74, 0x6c, 0x61, 0x73, 0x73, 0x5f, 0x73, 0x77, 0x65
        /*0022*/ 	.byte	0x65, 0x70, 0x5f, 0x73, 0x72, 0x63, 0x2f, 0x69, 0x6e, 0x63, 0x6c, 0x75, 0x64, 0x65, 0x2f, 0x63
        /*0032*/ 	.byte	0x75, 0x74, 0x6c, 0x61, 0x73, 0x73, 0x2f, 0x67, 0x65, 0x6d, 0x6d, 0x2f, 0x63, 0x6f, 0x6c, 0x6c
        /*0042*/ 	.byte	0x65, 0x63, 0x74, 0x69, 0x76, 0x65, 0x2f, 0x73, 0x6d, 0x39, 0x30, 0x5f, 0x6d, 0x6d, 0x61, 0x5f
        /*0052*/ 	.byte	0x74, 0x6d, 0x61, 0x5f, 0x67, 0x6d, 0x6d, 0x61, 0x5f, 0x73, 0x73, 0x5f, 0x77, 0x61, 0x72, 0x70
        /*0062*/ 	.byte	0x73, 0x70, 0x65, 0x63, 0x69, 0x61, 0x6c, 0x69, 0x7a, 0x65, 0x64, 0x2e, 0x68, 0x70, 0x70, 0x00
	.type		__unnamed_1,@object
	.size		__unnamed_1,(.L_0 - __unnamed_1)
__unnamed_1:
        /*0072*/ 	.byte	0x76, 0x6f, 0x69, 0x64, 0x20, 0x63, 0x75, 0x74, 0x6c, 0x61, 0x73, 0x73, 0x3a, 0x3a, 0x67, 0x65
        /* <DEDUP_REMOVED lines=172> */
        /*0b42*/ 	.byte	0x79, 0x5d, 0x00
.L_0:


//--------------------- .nv.shared._ZN7cutlass13device_kernelINS_4gemm6kernel13GemmUniversalIN4cute5tupleIJiiiiEEENS1_10collective13CollectiveMmaINS1_34MainloopSm90TmaGmmaWarpSpecializedILi75ENS5_IJNS4_1CILi2EEENSA_ILi1EEESC_EEENS1_32KernelTmaWarpSpecializedPingpongEEENS5_IJNSA_ILi64EEENSA_ILi32EEESH_EEEaNS5_IJlSC_lEEEaSJ_NS4_8TiledMMAINS4_8MMA_AtomIJNS4_4SM904GMMA26MMA_64x32x32_S32S8S8_SS_TNEEEENS4_6LayoutINS5_IJSC_SC_SC_EEENS5_IJNSA_ILi0EEESS_SS_EEEEENS5_IJNS4_10UnderscoreESV_SV_EEEEENS4_13SM90_TMA_LOADENS4_14ComposedLayoutINS4_7SwizzleILi1ELi4ELi3EEENS4_18smem_ptr_flag_bitsILi8EEENSQ_INS5_IJNSA_ILi8EEESH_EEENS5_IJSH_SC_EEEEEEEvNS4_8identityENS4_23SM90_TMA_LOAD_MULTICASTES18_vS19_EENS_8epilogue10collective6detail29Sm90TmaWarpSpecializedAdapterINS1D_15DefaultEpilogueIaSJ_SJ_NS1C_6thread17LinearCombinationIaLi1EiiLNS1H_9ScaleType4KindE0ELNS_15FloatRoundStyleE2EaEENS1_15EpilogueDefaultEEEEEvvEEEEvNT_6ParamsE --------------------------
	.section	.nv.shared._ZN7cutlass13device_kernelINS_4gemm6kernel13GemmUniversalIN4cute5tupleIJiiiiEEENS1_10collective13CollectiveMmaINS1_34MainloopSm90TmaGmmaWarpSpecializedILi75ENS5_IJNS4_1CILi2EEENSA_ILi1EEESC_EEENS1_32KernelTmaWarpSpecializedPingpongEEENS5_IJNSA_ILi64EEENSA_ILi32EEESH_EEEaNS5_IJlSC_lEEEaSJ_NS4_8TiledMMAINS4_8MMA_AtomIJNS4_4SM904GMMA26MMA_64x32x32_S32S8S8_SS_TNEEEENS4_6LayoutINS5_IJSC_SC_SC_EEENS5_IJNSA_ILi0EEESS_SS_EEEEENS5_IJNS4_10UnderscoreESV_SV_EEEEENS4_13SM90_TMA_LOADENS4_14ComposedLayoutINS4_7SwizzleILi1ELi4ELi3EEENS4_18smem_ptr_flag_bitsILi8EEENSQ_INS5_IJNSA_ILi8EEESH_EEENS5_IJSH_SC_EEEEEEEvNS4_8identityENS4_23SM90_TMA_LOAD_MULTICASTES18_vS19_EENS_8epilogue10collective6detail29Sm90TmaWarpSpecializedAdapterINS1D_15DefaultEpilogueIaSJ_SJ_NS1C_6thread17LinearCombinationIaLi1EiiLNS1H_9ScaleType4KindE0ELNS_15FloatRoundStyleE2EaEENS1_15EpilogueDefaultEEEEEvvEEEEvNT_6ParamsE,"aw",@nobits
	.sectionflags	@""
	.align	16
	.zero		1024


//--------------------- .nv.shared.reserved.0     --------------------------
	.section	.nv.shared.reserved.0,"aw",@nobits
	.weak		__nv_reservedSMEM_offset_0_alias
	.size		__nv_reservedSMEM_offset_0_alias, 0, 0
	.other		__nv_reservedSMEM_offset_0_alias,@"STO_CUDA_RESERVED_SHARED STV_DEFAULT"
__nv_reservedSMEM_offset_0_alias:
	.zero		0


//--------------------- .nv.global                --------------------------
	.section	.nv.global,"aw",@nobits
.nv.global:
	.type		_ZN40_INTERNAL_e6996093_4_k_cu_ebc1d5c4_122104cute1_E,@object
	.size		_ZN40_INTERNAL_e6996093_4_k_cu_ebc1d5c4_122104cute1_E,(_ZN40_INTERNAL_e6996093_4_k_cu_ebc1d5c4_122104cuda3std3__45__cpo6cbeginE - _ZN40_INTERNAL_e6996093_4_k_cu_ebc1d5c4_122104cute1_E)
_ZN40_INTERNAL_e6996093_4_k_cu_ebc1d5c4_122104cute1_E:
	.zero		1
	.type		_ZN40_INTERNAL_e6996093_4_k_cu_ebc1d5c4_122104cuda3std3__45__cpo6cbeginE,@object
	.size		_ZN40_INTERNAL_e6996093_4_k_cu_ebc1d5c4_122104cuda3std3__45__cpo6cbeginE,(_ZN40_INTERNAL_e6996093_4_k_cu_ebc1d5c4_122104cuda3std3__48in_placeE - _ZN40_INTERNAL_e6996093_4_k_cu_ebc1d5c4_122104cuda3std3__45__cpo6cbeginE)
_ZN40_INTERNAL_e6996093_4_k_cu_ebc1d5c4_122104cuda3std3__45__cpo6cbeginE:
	.zero		1
	.type		_ZN40_INTERNAL_e6996093_4_k_cu_ebc1d5c4_122104cuda3std3__48in_placeE,@object
	.size		_ZN40_INTERNAL_e6996093_4_k_cu_ebc1d5c4_122104cuda3std3__48in_placeE,(_ZN40_INTERNAL_e6996093_4_k_cu_ebc1d5c4_122104cuda3std6ranges3__45__cpo9iter_moveE - _ZN40_INTERNAL_e6996093_4_k_cu_ebc1d5c4_122104cuda3std3__48in_placeE)
_ZN40_INTERNAL_e6996093_4_k_cu_ebc1d5c4_122104cuda3std3__48in_placeE:
	.zero		1
	.type		_ZN40_INTERNAL_e6996093_4_k_cu_ebc1d5c4_122104cuda3std6ranges3__45__cpo9iter_moveE,@object
	.size		_ZN40_INTERNAL_e6996093_4_k_cu_ebc1d5c4_122104cuda3std6ranges3__45__cpo9iter_moveE,(_ZN40_INTERNAL_e6996093_4_k_cu_ebc1d5c4_122104cuda3std3__45__cpo5beginE - _ZN40_INTERNAL_e6996093_4_k_cu_ebc1d5c4_122104cuda3std6ranges3__45__cpo9iter_moveE)
_ZN40_INTERNAL_e6996093_4_k_cu_ebc1d5c4_122104cuda3std6ranges3__45__cpo9iter_moveE:
	.zero		1
	.type		_ZN40_INTERNAL_e6996093_4_k_cu_ebc1d5c4_122104cuda3std3__45__cpo5beginE,@object
	.size		_ZN40_INTERNAL_e6996093_4_k_cu_ebc1d5c4_122104cuda3std3__45__cpo5beginE,(_ZN40_INTERNAL_e6996093_4_k_cu_ebc1d5c4_122104cuda3std3__442_GLOBAL__N__e6996093_4_k_cu_ebc1d5c4_122106ignoreE - _ZN40_INTERNAL_e6996093_4_k_cu_ebc1d5c4_122104cuda3std3__45__cpo5beginE)
_ZN40_INTERNAL_e6996093_4_k_cu_ebc1d5c4_122104cuda3std3__45__cpo5beginE:
	.zero		1
	.type		_ZN40_INTERNAL_e6996093_4_k_cu_ebc1d5c4_122104cuda3std3__442_GLOBAL__N__e6996093_4_k_cu_ebc1d5c4_122106ignoreE,@object
	.size		_ZN40_INTERNAL_e6996093_4_k_cu_ebc1d5c4_122104cuda3std3__442_GLOBAL__N__e6996093_4_k_cu_ebc1d5c4_122106ignoreE,(_ZN40_INTERNAL_e6996093_4_k_cu_ebc1d5c4_122104cute7productE - _ZN40_INTERNAL_e6996093_4_k_cu_ebc1d5c4_122104cuda3std3__442_GLOBAL__N__e6996093_4_k_cu_ebc1d5c4_122106ignoreE)
_ZN40_INTERNAL_e6996093_4_k_cu_ebc1d5c4_122104cuda3std3__442_GLOBAL__N__e6996093_4_k_cu_ebc1d5c4_122106ignoreE:
	.zero		1
	.type		_ZN40_INTERNAL_e6996093_4_k_cu_ebc1d5c4_122104cute7productE,@object
	.size		_ZN40_INTERNAL_e6996093_4_k_cu_ebc1d5c4_122104cute7productE,(_ZN40_INTERNAL_e6996093_4_k_cu_ebc1d5c4_122104cuda3std3__45__cpo3endE - _ZN40_INTERNAL_e6996093_4_k_cu_ebc1d5c4_122104cute7productE)
_ZN40_INTERNAL_e6996093_4_k_cu_ebc1d5c4_122104cute7productE:
	.zero		1
	.type		_ZN40_INTERNAL_e6996093_4_k_cu_ebc1d5c4_122104cuda3std3__45__cpo3endE,@object
	.size		_ZN40_INTERNAL_e6996093_4_k_cu_ebc1d5c4_122104cuda3std3__45__cpo3endE,(_ZN40_INTERNAL_e6996093_4_k_cu_ebc1d5c4_122104cuda3std3__419piecewise_constructE - _ZN40_INTERNAL_e6996093_4_k_cu_ebc1d5c4_122104cuda3std3__45__cpo3endE)
_ZN40_INTERNAL_e6996093_4_k_cu_ebc1d5c4_122104cuda3std3__45__cpo3endE:
	.zero		1
	.type		_ZN40_INTERNAL_e6996093_4_k_cu_ebc1d5c4_122104cuda3std3__419piecewise_constructE,@object
	.size		_ZN40_INTERNAL_e6996093_4_k_cu_ebc1d5c4_122104cuda3std3__419piecewise_constructE,(_ZN40_INTERNAL_e6996093_4_k_cu_ebc1d5c4_122104cuda3std3__45__cpo4cendE - _ZN40_INTERNAL_e6996093_4_k_cu_ebc1d5c4_122104cuda3std3__419piecewise_constructE)
_ZN40_INTERNAL_e6996093_4_k_cu_ebc1d5c4_122104cuda3std3__419piecewise_constructE:
	.zero		1
	.type		_ZN40_INTERNAL_e6996093_4_k_cu_ebc1d5c4_122104cuda3std3__45__cpo4cendE,@object
	.size		_ZN40_INTERNAL_e6996093_4_k_cu_ebc1d5c4_122104cuda3std3__45__cpo4cendE,(_ZN40_INTERNAL_e6996093_4_k_cu_ebc1d5c4_122104cuda3std6ranges3__45__cpo4swapE - _ZN40_INTERNAL_e6996093_4_k_cu_ebc1d5c4_122104cuda3std3__45__cpo4cendE)
_ZN40_INTERNAL_e6996093_4_k_cu_ebc1d5c4_122104cuda3std3__45__cpo4cendE:
	.zero		1
	.type		_ZN40_INTERNAL_e6996093_4_k_cu_ebc1d5c4_122104cuda3std6ranges3__45__cpo4swapE,@object
	.size		_ZN40_INTERNAL_e6996093_4_k_cu_ebc1d5c4_122104cuda3std6ranges3__45__cpo4swapE,(.L_8 - _ZN40_INTERNAL_e6996093_4_k_cu_ebc1d5c4_122104cuda3std6ranges3__45__cpo4swapE)
_ZN40_INTERNAL_e6996093_4_k_cu_ebc1d5c4_122104cuda3std6ranges3__45__cpo4swapE:
	.zero		1
.L_8:


//--------------------- .nv.constant0._ZN7cutlass13device_kernelINS_4gemm6kernel13GemmUniversalIN4cute5tupleIJiiiiEEENS1_10collective13CollectiveMmaINS1_34MainloopSm90TmaGmmaWarpSpecializedILi75ENS5_IJNS4_1CILi2EEENSA_ILi1EEESC_EEENS1_32KernelTmaWarpSpecializedPingpongEEENS5_IJNSA_ILi64EEENSA_ILi32EEESH_EEEaNS5_IJlSC_lEEEaSJ_NS4_8TiledMMAINS4_8MMA_AtomIJNS4_4SM904GMMA26MMA_64x32x32_S32S8S8_SS_TNEEEENS4_6LayoutINS5_IJSC_SC_SC_EEENS5_IJNSA_ILi0EEESS_SS_EEEEENS5_IJNS4_10UnderscoreESV_SV_EEEEENS4_13SM90_TMA_LOADENS4_14ComposedLayoutINS4_7SwizzleILi1ELi4ELi3EEENS4_18smem_ptr_flag_bitsILi8EEENSQ_INS5_IJNSA_ILi8EEESH_EEENS5_IJSH_SC_EEEEEEEvNS4_8identityENS4_23SM90_TMA_LOAD_MULTICASTES18_vS19_EENS_8epilogue10collective6detail29Sm90TmaWarpSpecializedAdapterINS1D_15DefaultEpilogueIaSJ_SJ_NS1C_6thread17LinearCombinationIaLi1EiiLNS1H_9ScaleType4KindE0ELNS_15FloatRoundStyleE2EaEENS1_15EpilogueDefaultEEEEEvvEEEEvNT_6ParamsE --------------------------
	.section	.nv.constant0._ZN7cutlass13device_kernelINS_4gemm6kernel13GemmUniversalIN4cute5tupleIJiiiiEEENS1_10collective13CollectiveMmaINS1_34MainloopSm90TmaGmmaWarpSpecializedILi75ENS5_IJNS4_1CILi2EEENSA_ILi1EEESC_EEENS1_32KernelTmaWarpSpecializedPingpongEEENS5_IJNSA_ILi64EEENSA_ILi32EEESH_EEEaNS5_IJlSC_lEEEaSJ_NS4_8TiledMMAINS4_8MMA_AtomIJNS4_4SM904GMMA26MMA_64x32x32_S32S8S8_SS_TNEEEENS4_6LayoutINS5_IJSC_SC_SC_EEENS5_IJNSA_ILi0EEESS_SS_EEEEENS5_IJNS4_10UnderscoreESV_SV_EEEEENS4_13SM90_TMA_LOADENS4_14ComposedLayoutINS4_7SwizzleILi1ELi4ELi3EEENS4_18smem_ptr_flag_bitsILi8EEENSQ_INS5_IJNSA_ILi8EEESH_EEENS5_IJSH_SC_EEEEEEEvNS4_8identityENS4_23SM90_TMA_LOAD_MULTICASTES18_vS19_EENS_8epilogue10collective6detail29Sm90TmaWarpSpecializedAdapterINS1D_15DefaultEpilogueIaSJ_SJ_NS1C_6thread17LinearCombinationIaLi1EiiLNS1H_9ScaleType4KindE0ELNS_15FloatRoundStyleE2EaEENS1_15EpilogueDefaultEEEEEvvEEEEvNT_6ParamsE,"a",@progbits
	.sectionflags	@""
	.align	4
.nv.constant0._ZN7cutlass13device_kernelINS_4gemm6kernel13GemmUniversalIN4cute5tupleIJiiiiEEENS1_10collective13CollectiveMmaINS1_34MainloopSm90TmaGmmaWarpSpecializedILi75ENS5_IJNS4_1CILi2EEENSA_ILi1EEESC_EEENS1_32KernelTmaWarpSpecializedPingpongEEENS5_IJNSA_ILi64EEENSA_ILi32EEESH_EEEaNS5_IJlSC_lEEEaSJ_NS4_8TiledMMAINS4_8MMA_AtomIJNS4_4SM904GMMA26MMA_64x32x32_S32S8S8_SS_TNEEEENS4_6LayoutINS5_IJSC_SC_SC_EEENS5_IJNSA_ILi0EEESS_SS_EEEEENS5_IJNS4_10UnderscoreESV_SV_EEEEENS4_13SM90_TMA_LOADENS4_14ComposedLayoutINS4_7SwizzleILi1ELi4ELi3EEENS4_18smem_ptr_flag_bitsILi8EEENSQ_INS5_IJNSA_ILi8EEESH_EEENS5_IJSH_SC_EEEEEEEvNS4_8identityENS4_23SM90_TMA_LOAD_MULTICASTES18_vS19_EENS_8epilogue10collective6detail29Sm90TmaWarpSpecializedAdapterINS1D_15DefaultEpilogueIaSJ_SJ_NS1C_6thread17LinearCombinationIaLi1EiiLNS1H_9ScaleType4KindE0ELNS_15FloatRoundStyleE2EaEENS1_15EpilogueDefaultEEEEEvvEEEEvNT_6ParamsE:
	.zero		1664


//--------------------- SYMBOLS --------------------------

	.type		.nv.reservedSmem.offset0,@object
	.size		.nv.reservedSmem.offset0,0x4
	.type		__assertfail,@function
